	.target	sm_90a

	.elftype	@"ET_EXEC"


//--------------------- .note.nv.tkinfo           --------------------------
	.section	.note.nv.tkinfo,"",@"SHT_NOTE"
	.sectionflags	@"SHF_NOTE_NV_TKINFO"
	.tkinfo
        /*0018*/ 	.word	0x00000002
        /*0030*/ 	.string	""
        /*0030*/ 	.string	"ptxas"
        /*0030*/ 	.string	"Cuda compilation tools, release 13.0, V13.0.88"
        /*0030*/ 	.string	"Build cuda_13.0.r13.0/compiler.36424714_0"
        /*0030*/ 	.string	"-arch sm_90a -m 64 "



//--------------------- .note.nv.cuinfo           --------------------------
	.section	.note.nv.cuinfo,"",@"SHT_NOTE"
	.sectionflags	@"SHF_NOTE_NV_CUINFO"
        /*0018*/ 	.short	0x0002
        /*001a*/ 	.short	0x005a
        /*001c*/ 	.short	0x0082
	.zero		2


//--------------------- .nv.info                  --------------------------
	.section	.nv.info,"",@"SHT_CUDA_INFO"
	.align	4


	//----- nvinfo : EIATTR_REGCOUNT
	.align		4
        /*0000*/ 	.byte	0x04, 0x2f
        /*0002*/ 	.short	(.L_16 - .L_15)
	.align		4
.L_15:
        /*0004*/ 	.word	index@(_ZN7cutlass13device_kernelINS_4fmha6kernel28FmhaKernelTmaWarpSpecializedINS1_10collective30FmhaMainloopTmaWarpSpecializedINS_6half_tEffN4cute5tupleIJNS7_1CILi128EEENS9_ILi64EEENS9_ILi256EEEEEENS8_IJiNS9_ILi1EEENS8_IJiiEEEEEESG_SG_NS4_12CausalFusionEJEEENS4_15FmhaFwdEpilogueIS6_fNS8_IJSB_SC_SB_EEEEENS2_23IndividualTileSchedulerEJEEEEEvNT_6ParamsE)
        /*0008*/ 	.word	0x000000a8


	//----- nvinfo : EIATTR_FRAME_SIZE
	.align		4
.L_16:
        /*000c*/ 	.byte	0x04, 0x11
        /*000e*/ 	.short	(.L_18 - .L_17)
	.align		4
.L_17:
        /*0010*/ 	.word	index@($__internal_0_$__cuda_sm20_rcp_rn_f32_slowpath)
        /*0014*/ 	.word	0x00000000


	//----- nvinfo : EIATTR_FRAME_SIZE
	.align		4
.L_18:
        /*0018*/ 	.byte	0x04, 0x11
        /*001a*/ 	.short	(.L_20 - .L_19)
	.align		4
.L_19:
        /*001c*/ 	.word	index@(_ZN7cutlass13device_kernelINS_4fmha6kernel28FmhaKernelTmaWarpSpecializedINS1_10collective30FmhaMainloopTmaWarpSpecializedINS_6half_tEffN4cute5tupleIJNS7_1CILi128EEENS9_ILi64EEENS9_ILi256EEEEEENS8_IJiNS9_ILi1EEENS8_IJiiEEEEEESG_SG_NS4_12CausalFusionEJEEENS4_15FmhaFwdEpilogueIS6_fNS8_IJSB_SC_SB_EEEEENS2_23IndividualTileSchedulerEJEEEEEvNT_6ParamsE)
        /*0020*/ 	.word	0x00000000


	//----- nvinfo : EIATTR_MIN_STACK_SIZE
	.align		4
.L_20:
        /*0024*/ 	.byte	0x04, 0x12
        /*0026*/ 	.short	(.L_22 - .L_21)
	.align		4
.L_21:
        /*0028*/ 	.word	index@(_ZN7cutlass13device_kernelINS_4fmha6kernel28FmhaKernelTmaWarpSpecializedINS1_10collective30FmhaMainloopTmaWarpSpecializedINS_6half_tEffN4cute5tupleIJNS7_1CILi128EEENS9_ILi64EEENS9_ILi256EEEEEENS8_IJiNS9_ILi1EEENS8_IJiiEEEEEESG_SG_NS4_12CausalFusionEJEEENS4_15FmhaFwdEpilogueIS6_fNS8_IJSB_SC_SB_EEEEENS2_23IndividualTileSchedulerEJEEEEEvNT_6ParamsE)
        /*002c*/ 	.word	0x00000000
.L_22:


//--------------------- .nv.compat                --------------------------
	.section	.nv.compat,"",@"SHT_CUDA_COMPAT_INFO"
	.align	4
        /*0000*/ 	.byte	0x02, 0x09, 0x01, 0x00, 0x02, 0x02, 0x04, 0x00, 0x02, 0x05, 0x05, 0x00, 0x03, 0x07, 0x01, 0x01
        /*0010*/ 	.byte	0x02, 0x03, 0x01, 0x00, 0x02, 0x06, 0x01, 0x00, 0x04, 0x0b, 0x08, 0x00, 0x00, 0x00, 0x00, 0x00
        /*0020*/ 	.byte	0x00, 0x00, 0x00, 0x00


//--------------------- .nv.info._ZN7cutlass13device_kernelINS_4fmha6kernel28FmhaKernelTmaWarpSpecializedINS1_10collective30FmhaMainloopTmaWarpSpecializedINS_6half_tEffN4cute5tupleIJNS7_1CILi128EEENS9_ILi64EEENS9_ILi256EEEEEENS8_IJiNS9_ILi1EEENS8_IJiiEEEEEESG_SG_NS4_12CausalFusionEJEEENS4_15FmhaFwdEpilogueIS6_fNS8_IJSB_SC_SB_EEEEENS2_23IndividualTileSchedulerEJEEEEEvNT_6ParamsE --------------------------
	.section	.nv.info._ZN7cutlass13device_kernelINS_4fmha6kernel28FmhaKernelTmaWarpSpecializedINS1_10collective30FmhaMainloopTmaWarpSpecializedINS_6half_tEffN4cute5tupleIJNS7_1CILi128EEENS9_ILi64EEENS9_ILi256EEEEEENS8_IJiNS9_ILi1EEENS8_IJiiEEEEEESG_SG_NS4_12CausalFusionEJEEENS4_15FmhaFwdEpilogueIS6_fNS8_IJSB_SC_SB_EEEEENS2_23IndividualTileSchedulerEJEEEEEvNT_6ParamsE,"",@"SHT_CUDA_INFO"
	.sectionflags	@""
	.align	4


	//----- nvinfo : EIATTR_CUDA_API_VERSION
	.align		4
        /*0000*/ 	.byte	0x04, 0x37
        /*0002*/ 	.short	(.L_24 - .L_23)
.L_23:
        /*0004*/ 	.word	0x00000082


	//----- nvinfo : EIATTR_KPARAM_INFO
	.align		4
.L_24:
        /*0008*/ 	.byte	0x04, 0x17
        /*000a*/ 	.short	(.L_26 - .L_25)
.L_25:
        /*000c*/ 	.word	0x00000000
        /*0010*/ 	.short	0x0000
        /*0012*/ 	.short	0x0070
        /*0014*/ 	.byte	0x00, 0xf0, 0x01, 0x20


	//----- nvinfo : EIATTR_SPARSE_MMA_MASK
	.align		4
.L_26:
        /*0018*/ 	.byte	0x03, 0x50
        /*001a*/ 	.short	0x0000


	//----- nvinfo : EIATTR_MAXREG_COUNT
	.align		4
        /*001c*/ 	.byte	0x03, 0x1b
        /*001e*/ 	.short	0x00a8


	//----- nvinfo : EIATTR_NUM_BARRIERS
	.align		4
        /*0020*/ 	.byte	0x02, 0x4c
        /*0022*/ 	.byte	0x02
	.zero		1


	//----- nvinfo : EIATTR_EXTERNS
	.align		4
        /*0024*/ 	.byte	0x04, 0x0f
        /*0026*/ 	.short	(.L_28 - .L_27)


	//   ....[0]....
	.align		4
.L_27:
        /*0028*/ 	.word	index@(__assertfail)


	//----- nvinfo : EIATTR_MERCURY_ISA_VERSION
	.align		4
.L_28:
        /*002c*/ 	.byte	0x03, 0x5f
        /*002e*/ 	.short	0x0101


	//----- nvinfo : EIATTR_INT_WARP_WIDE_INSTR_OFFSETS
	.align		4
        /*0030*/ 	.byte	0x04, 0x31
        /*0032*/ 	.short	(.L_30 - .L_29)


	//   ....[0]....
.L_29:
        /*0034*/ 	.word	0x00000700


	//   ....[1]....
        /*0038*/ 	.word	0x00000710


	//   ....[2]....
        /*003c*/ 	.word	0x00000720


	//   ....[3]....
        /*0040*/ 	.word	0x00000730


	//   ....[4]....
        /*0044*/ 	.word	0x000007a0


	//----- nvinfo : EIATTR_COOP_GROUP_MASK_REGIDS
	.align		4
.L_30:
        /*0048*/ 	.byte	0x04, 0x29
        /*004a*/ 	.short	(.L_32 - .L_31)


	//   ....[0]....
.L_31:
        /*004c*/ 	.word	0xffffffff


	//   ....[1]....
        /*0050*/ 	.word	0xffffffff


	//   ....[2]....
        /*0054*/ 	.word	0xffffffff


	//   ....[3]....
        /*0058*/ 	.word	0xffffffff


	//   ....[4]....
        /*005c*/ 	.word	0xffffffff


	//   ....[5]....
        /*0060*/ 	.word	0xffffffff


	//   ....[6]....
        /*0064*/ 	.word	0xffffffff


	//   ....[7]....
        /*0068*/ 	.word	0xffffffff


	//   ....[8]....
        /*006c*/ 	.word	0xffffffff


	//   ....[9]....
        /*0070*/ 	.word	0xffffffff


	//   ....[10]....
        /*0074*/ 	.word	0xffffffff


	//   ....[11]....
        /*0078*/ 	.word	0xffffffff


	//   ....[12]....
        /*007c*/ 	.word	0xffffffff


	//   ....[13]....
        /*0080*/ 	.word	0xffffffff


	//   ....[14]....
        /*0084*/ 	.word	0xffffffff


	//   ....[15]....
        /*0088*/ 	.word	0xffffffff


	//   ....[16]....
        /*008c*/ 	.word	0xffffffff


	//   ....[17]....
        /*0090*/ 	.word	0xffffffff


	//   ....[18]....
        /*0094*/ 	.word	0xffffffff


	//   ....[19]....
        /*0098*/ 	.word	0xffffffff


	//   ....[20]....
        /*009c*/ 	.word	0xffffffff


	//   ....[21]....
        /*00a0*/ 	.word	0xffffffff


	//----- nvinfo : EIATTR_COOP_GROUP_INSTR_OFFSETS
	.align		4
.L_32:
        /*00a4*/ 	.byte	0x04, 0x28
        /*00a6*/ 	.short	(.L_34 - .L_33)


	//   ....[0]....
.L_33:
        /*00a8*/ 	.word	0x00000050


	//   ....[1]....
        /*00ac*/ 	.word	0x00000080


	//   ....[2]....
        /*00b0*/ 	.word	0x000001b0


	//   ....[3]....
        /*00b4*/ 	.word	0x00000380


	//   ....[4]....
        /*00b8*/ 	.word	0x00000540


	//   ....[5]....
        /*00bc*/ 	.word	0x000006a0


	//   ....[6]....
        /*00c0*/ 	.word	0x00001fd0


	//   ....[7]....
        /*00c4*/ 	.word	0x000020d0


	//   ....[8]....
        /*00c8*/ 	.word	0x00002170


	//   ....[9]....
        /*00cc*/ 	.word	0x00002280


	//   ....[10]....
        /*00d0*/ 	.word	0x00003cf0


	//   ....[11]....
        /*00d4*/ 	.word	0x00003d20


	//   ....[12]....
        /*00d8*/ 	.word	0x00004010


	//   ....[13]....
        /*00dc*/ 	.word	0x00004140


	//   ....[14]....
        /*00e0*/ 	.word	0x00006380


	//   ....[15]....
        /*00e4*/ 	.word	0x00006480


	//   ....[16]....
        /*00e8*/ 	.word	0x000068d0


	//   ....[17]....
        /*00ec*/ 	.word	0x000069e0


	//   ....[18]....
        /*00f0*/ 	.word	0x000080f0


	//   ....[19]....
        /*00f4*/ 	.word	0x00008120


	//   ....[20]....
        /*00f8*/ 	.word	0x00008170


	//   ....[21]....
        /*00fc*/ 	.word	0x00008190


	//----- nvinfo : EIATTR_REG_RECONFIG
	.align		4
.L_34:
        /*0100*/ 	.byte	0x01, 0x54
	.zero		2


	//----- nvinfo : EIATTR_SYSCALL_OFFSETS
	.align		4
        /*0104*/ 	.byte	0x04, 0x46
        /*0106*/ 	.short	(.L_36 - .L_35)


	//   ....[0]....
.L_35:
        /*0108*/ 	.word	0x00009160


	//   ....[1]....
        /*010c*/ 	.word	0x000092d0


	//----- nvinfo : EIATTR_MBARRIER_INSTR_OFFSETS
	.align		4
.L_36:
        /*0110*/ 	.byte	0x04, 0x39
        /*0112*/ 	.short	(.L_38 - .L_37)


	//   ....[0]....
.L_37:
        /*0114*/ 	.word	0x00000330
        /*0118*/ 	.word	0x000000ff
        /*011c*/ 	.word	0x00038050
        /*0120*/ 	.short	0x0100
        /*0122*/ 	.byte	0x09
	.zero		1


	//   ....[1]....
        /*0124*/ 	.word	0x00000340
        /*0128*/ 	.word	0x000000ff
        /*012c*/ 	.word	0x00038060
        /*0130*/ 	.short	0x0100
        /*0132*/ 	.byte	0x09
	.zero		1


	//   ....[2]....
        /*0134*/ 	.word	0x00000350
        /*0138*/ 	.word	0x000000ff
        /*013c*/ 	.word	0x00038058
        /*0140*/ 	.short	0x0100
        /*0142*/ 	.byte	0x09
	.zero		1


	//   ....[3]....
        /*0144*/ 	.word	0x00000360
        /*0148*/ 	.word	0x000000ff
        /*014c*/ 	.word	0x00038068
        /*0150*/ 	.short	0x0100
        /*0152*/ 	.byte	0x09
	.zero		1


	//   ....[4]....
        /*0154*/ 	.word	0x00000490
        /*0158*/ 	.word	0x000000ff
        /*015c*/ 	.word	0x00038000
        /*0160*/ 	.short	0x0100
        /*0162*/ 	.byte	0x09
	.zero		1


	//   ....[5]....
        /*0164*/ 	.word	0x000004a0
        /*0168*/ 	.word	0x000000ff
        /*016c*/ 	.word	0x00038028
        /*0170*/ 	.short	0x0100
        /*0172*/ 	.byte	0x09
	.zero		1


	//   ....[6]....
        /*0174*/ 	.word	0x000004b0
        /*0178*/ 	.word	0x000000ff
        /*017c*/ 	.word	0x00038008
        /*0180*/ 	.short	0x0100
        /*0182*/ 	.byte	0x09
	.zero		1


	//   ....[7]....
        /*0184*/ 	.word	0x000004c0
        /*0188*/ 	.word	0x000000ff
        /*018c*/ 	.word	0x00038030
        /*0190*/ 	.short	0x0100
        /*0192*/ 	.byte	0x09
	.zero		1


	//   ....[8]....
        /*0194*/ 	.word	0x000004d0
        /*0198*/ 	.word	0x000000ff
        /*019c*/ 	.word	0x00038010
        /*01a0*/ 	.short	0x0100
        /*01a2*/ 	.byte	0x09
	.zero		1


	//   ....[9]....
        /*01a4*/ 	.word	0x000004e0
        /*01a8*/ 	.word	0x000000ff
        /*01ac*/ 	.word	0x00038038
        /*01b0*/ 	.short	0x0100
        /*01b2*/ 	.byte	0x09
	.zero		1


	//   ....[10]....
        /*01b4*/ 	.word	0x000004f0
        /*01b8*/ 	.word	0x000000ff
        /*01bc*/ 	.word	0x00038018
        /*01c0*/ 	.short	0x0100
        /*01c2*/ 	.byte	0x09
	.zero		1


	//   ....[11]....
        /*01c4*/ 	.word	0x00000500
        /*01c8*/ 	.word	0x000000ff
        /*01cc*/ 	.word	0x00038040
        /*01d0*/ 	.short	0x0100
        /*01d2*/ 	.byte	0x09
	.zero		1


	//   ....[12]....
        /*01d4*/ 	.word	0x00000510
        /*01d8*/ 	.word	0x000000ff
        /*01dc*/ 	.word	0x00038020
        /*01e0*/ 	.short	0x0100
        /*01e2*/ 	.byte	0x09
	.zero		1


	//   ....[13]....
        /*01e4*/ 	.word	0x00000520
        /*01e8*/ 	.word	0x000000ff
        /*01ec*/ 	.word	0x00038048
        /*01f0*/ 	.short	0x0100
        /*01f2*/ 	.byte	0x09
	.zero		1


	//   ....[14]....
        /*01f4*/ 	.word	0x00000650
        /*01f8*/ 	.word	0x000000ff
        /*01fc*/ 	.word	0x00038070
        /*0200*/ 	.short	0x0100
        /*0202*/ 	.byte	0x09
	.zero		1


	//   ....[15]....
        /*0204*/ 	.word	0x00000660
        /*0208*/ 	.word	0x000000ff
        /*020c*/ 	.word	0x00038080
        /*0210*/ 	.short	0x0100
        /*0212*/ 	.byte	0x09
	.zero		1


	//   ....[16]....
        /*0214*/ 	.word	0x00000670
        /*0218*/ 	.word	0x000000ff
        /*021c*/ 	.word	0x00038078
        /*0220*/ 	.short	0x0100
        /*0222*/ 	.byte	0x09
	.zero		1


	//   ....[17]....
        /*0224*/ 	.word	0x00000680
        /*0228*/ 	.word	0x000000ff
        /*022c*/ 	.word	0x00038088
        /*0230*/ 	.short	0x0100
        /*0232*/ 	.byte	0x09
	.zero		1


	//   ....[18]....
        /*0234*/ 	.word	0x000007c0
        /*0238*/ 	.word	0x000000ff
        /*023c*/ 	.word	0x00038090
        /*0240*/ 	.short	0x0100
        /*0242*/ 	.byte	0x06
	.zero		1


	//   ....[19]....
        /*0244*/ 	.word	0x000007d0
        /*0248*/ 	.word	0x000000ff
        /*024c*/ 	.word	0x00038098
        /*0250*/ 	.short	0x0100
        /*0252*/ 	.byte	0x06
	.zero		1


	//   ....[20]....
        /*0254*/ 	.word	0x000007e0
        /*0258*/ 	.word	0x000000ff
        /*025c*/ 	.word	0x000380a0
        /*0260*/ 	.short	0x0100
        /*0262*/ 	.byte	0x06
	.zero		1


	//   ....[21]....
        /*0264*/ 	.word	0x000007f0
        /*0268*/ 	.word	0x000000ff
        /*026c*/ 	.word	0x000380a8
        /*0270*/ 	.short	0x0100
        /*0272*/ 	.byte	0x06
	.zero		1


	//   ....[22]....
        /*0274*/ 	.word	0x000008f0
        /*0278*/ 	.word	0x000000ff
        /*027c*/ 	.word	0x000380c0
        /*0280*/ 	.short	0x0100
        /*0282*/ 	.byte	0x09
	.zero		1


	//   ....[23]....
        /*0284*/ 	.word	0x00000900
        /*0288*/ 	.word	0x000000ff
        /*028c*/ 	.word	0x000380e0
        /*0290*/ 	.short	0x0100
        /*0292*/ 	.byte	0x09
	.zero		1


	//   ....[24]....
        /*0294*/ 	.word	0x00000910
        /*0298*/ 	.word	0x000000ff
        /*029c*/ 	.word	0x000380c8
        /*02a0*/ 	.short	0x0100
        /*02a2*/ 	.byte	0x09
	.zero		1


	//   ....[25]....
        /*02a4*/ 	.word	0x00000920
        /*02a8*/ 	.word	0x000000ff
        /*02ac*/ 	.word	0x000380e8
        /*02b0*/ 	.short	0x0100
        /*02b2*/ 	.byte	0x09
	.zero		1


	//   ....[26]....
        /*02b4*/ 	.word	0x00000930
        /*02b8*/ 	.word	0x000000ff
        /*02bc*/ 	.word	0x000380d0
        /*02c0*/ 	.short	0x0100
        /*02c2*/ 	.byte	0x09
	.zero		1


	//   ....[27]....
        /*02c4*/ 	.word	0x00000940
        /*02c8*/ 	.word	0x000000ff
        /*02cc*/ 	.word	0x000380f0
        /*02d0*/ 	.short	0x0100
        /*02d2*/ 	.byte	0x09
	.zero		1


	//   ....[28]....
        /*02d4*/ 	.word	0x00000950
        /*02d8*/ 	.word	0x000000ff
        /*02dc*/ 	.word	0x000380d8
        /*02e0*/ 	.short	0x0100
        /*02e2*/ 	.byte	0x09
	.zero		1


	//   ....[29]....
        /*02e4*/ 	.word	0x00000960
        /*02e8*/ 	.word	0x000000ff
        /*02ec*/ 	.word	0x000380f8
        /*02f0*/ 	.short	0x0100
        /*02f2*/ 	.byte	0x09
	.zero		1


	//   ....[30]....
        /*02f4*/ 	.word	0x00000f70
        /*02f8*/ 	.word	0x000000ff
        /*02fc*/ 	.word	0x00038050
        /*0300*/ 	.short	0x010a
        /*0302*/ 	.byte	0x05
	.zero		1


	//   ....[31]....
        /*0304*/ 	.word	0x00001060
        /*0308*/ 	.word	0x000000ff
        /*030c*/ 	.word	0x00038000
        /*0310*/ 	.short	0x010a
        /*0312*/ 	.byte	0x3c
	.zero		1


	//   ....[32]....
        /*0314*/ 	.word	0x000010d0
        /*0318*/ 	.word	0x000000ff
        /*031c*/ 	.word	0xfffffff8
        /*0320*/ 	.short	0x010a
        /*0322*/ 	.byte	0x04
	.zero		1


	//   ....[33]....
        /*0324*/ 	.word	0x000030f0
        /*0328*/ 	.word	0x00000018
        /*032c*/ 	.word	0x00000000
        /*0330*/ 	.short	0x0101
        /*0332*/ 	.byte	0x12
	.zero		1


	//   ....[34]....
        /*0334*/ 	.word	0x00003130
        /*0338*/ 	.word	0x000000ff
        /*033c*/ 	.word	0x00038008
        /*0340*/ 	.short	0x010a
        /*0342*/ 	.byte	0x3c
	.zero		1


	//   ....[35]....
        /*0344*/ 	.word	0x000033b0
        /*0348*/ 	.word	0x000000ff
        /*034c*/ 	.word	0x00000000
        /*0350*/ 	.short	0x0101
        /*0352*/ 	.byte	0x04
	.zero		1


	//   ....[36]....
        /*0354*/ 	.word	0x00003510
        /*0358*/ 	.word	0x000000ff
        /*035c*/ 	.word	0x00038000
        /*0360*/ 	.short	0x010a
        /*0362*/ 	.byte	0x05
	.zero		1


	//   ....[37]....
        /*0364*/ 	.word	0x00004ba0
        /*0368*/ 	.word	0x000000ff
        /*036c*/ 	.word	0x00038000
        /*0370*/ 	.short	0x010a
        /*0372*/ 	.byte	0x05
	.zero		1


	//   ....[38]....
        /*0374*/ 	.word	0x000054d0
        /*0378*/ 	.word	0x000000ff
        /*037c*/ 	.word	0x00038000
        /*0380*/ 	.short	0x010a
        /*0382*/ 	.byte	0x05
	.zero		1


	//   ....[39]....
        /*0384*/ 	.word	0x000056d0
        /*0388*/ 	.word	0x000000ff
        /*038c*/ 	.word	0x00000000
        /*0390*/ 	.short	0x0101
        /*0392*/ 	.byte	0x05
	.zero		1


	//   ....[40]....
        /*0394*/ 	.word	0x00005780
        /*0398*/ 	.word	0x000000ff
        /*039c*/ 	.word	0x00000000
        /*03a0*/ 	.short	0x0101
        /*03a2*/ 	.byte	0x05
	.zero		1


	//   ....[41]....
        /*03a4*/ 	.word	0x00005930
        /*03a8*/ 	.word	0x000000ff
        /*03ac*/ 	.word	0x00038000
        /*03b0*/ 	.short	0x010a
        /*03b2*/ 	.byte	0x05
	.zero		1


	//   ....[42]....
        /*03b4*/ 	.word	0x00007840
        /*03b8*/ 	.word	0x000000ff
        /*03bc*/ 	.word	0x00038000
        /*03c0*/ 	.short	0x010a
        /*03c2*/ 	.byte	0x05
	.zero		1


	//   ....[43]....
        /*03c4*/ 	.word	0x00007d30
        /*03c8*/ 	.word	0x000000ff
        /*03cc*/ 	.word	0x00038000
        /*03d0*/ 	.short	0x010a
        /*03d2*/ 	.byte	0x05
	.zero		1


	//   ....[44]....
        /*03d4*/ 	.word	0x00007f30
        /*03d8*/ 	.word	0x000000ff
        /*03dc*/ 	.word	0x00000000
        /*03e0*/ 	.short	0x0101
        /*03e2*/ 	.byte	0x05
	.zero		1


	//   ....[45]....
        /*03e4*/ 	.word	0x00007fe0
        /*03e8*/ 	.word	0x000000ff
        /*03ec*/ 	.word	0x00000000
        /*03f0*/ 	.short	0x0101
        /*03f2*/ 	.byte	0x05
	.zero		1


	//   ....[46]....
        /*03f4*/ 	.word	0x00008980
        /*03f8*/ 	.word	0x000000ff
        /*03fc*/ 	.word	0x00000008
        /*0400*/ 	.short	0x010a
        /*0402*/ 	.byte	0x05
	.zero		1


	//   ....[47]....
        /*0404*/ 	.word	0x0000ae00
        /*0408*/ 	.word	0x00000000
        /*040c*/ 	.word	0x00038090
        /*0410*/ 	.short	0x0101
        /*0412*/ 	.byte	0x3c
	.zero		1


	//   ....[48]....
        /*0414*/ 	.word	0x0000afd0
        /*0418*/ 	.word	0x00000004
        /*041c*/ 	.word	0x00038060
        /*0420*/ 	.short	0x010a
        /*0422*/ 	.byte	0x3f
	.zero		1


	//   ....[49]....
        /*0424*/ 	.word	0x0000b350
        /*0428*/ 	.word	0x00000002
        /*042c*/ 	.word	0x00038028
        /*0430*/ 	.short	0x010a
        /*0432*/ 	.byte	0x3f
	.zero		1


	//   ....[50]....
        /*0434*/ 	.word	0x0000b6e0
        /*0438*/ 	.word	0x00000004
        /*043c*/ 	.word	0x00038060
        /*0440*/ 	.short	0x010a
        /*0442*/ 	.byte	0x3f
	.zero		1


	//   ....[51]....
        /*0444*/ 	.word	0x0000baa0
        /*0448*/ 	.word	0x00000003
        /*044c*/ 	.word	0x00038028
        /*0450*/ 	.short	0x010a
        /*0452*/ 	.byte	0x3f
	.zero		1


	//   ....[52]....
        /*0454*/ 	.word	0x0000bf00
        /*0458*/ 	.word	0x00000007
        /*045c*/ 	.word	0x00038028
        /*0460*/ 	.short	0x010a
        /*0462*/ 	.byte	0x3f
	.zero		1


	//   ....[53]....
        /*0464*/ 	.word	0x0000c2c0
        /*0468*/ 	.word	0x00000004
        /*046c*/ 	.word	0x00038028
        /*0470*/ 	.short	0x010a
        /*0472*/ 	.byte	0x3f
	.zero		1


	//   ....[54]....
        /*0474*/ 	.word	0x0000c670
        /*0478*/ 	.word	0x00000000
        /*047c*/ 	.word	0x00038050
        /*0480*/ 	.short	0x010a
        /*0482*/ 	.byte	0x3f
	.zero		1


	//   ....[55]....
        /*0484*/ 	.word	0x0000c6d0
        /*0488*/ 	.word	0x00000000
        /*048c*/ 	.word	0x00038000
        /*0490*/ 	.short	0x010a
        /*0492*/ 	.byte	0x3f
	.zero		1


	//   ....[56]....
        /*0494*/ 	.word	0x0000c740
        /*0498*/ 	.word	0x00000005
        /*049c*/ 	.word	0xfffffff8
        /*04a0*/ 	.short	0x010a
        /*04a2*/ 	.byte	0x3f
	.zero		1


	//   ....[57]....
        /*04a4*/ 	.word	0x0000c7a0
        /*04a8*/ 	.word	0x00000016
        /*04ac*/ 	.word	0x00038008
        /*04b0*/ 	.short	0x010a
        /*04b2*/ 	.byte	0x3f
	.zero		1


	//   ....[58]....
        /*04b4*/ 	.word	0x0000c800
        /*04b8*/ 	.word	0x00000012
        /*04bc*/ 	.word	0x00038000
        /*04c0*/ 	.short	0x010a
        /*04c2*/ 	.byte	0x3f
	.zero		1


	//   ....[59]....
        /*04c4*/ 	.word	0x0000c860
        /*04c8*/ 	.word	0x00000016
        /*04cc*/ 	.word	0x00038000
        /*04d0*/ 	.short	0x010a
        /*04d2*/ 	.byte	0x3f
	.zero		1


	//   ....[60]....
        /*04d4*/ 	.word	0x0000c8c0
        /*04d8*/ 	.word	0x00000012
        /*04dc*/ 	.word	0x00038000
        /*04e0*/ 	.short	0x010a
        /*04e2*/ 	.byte	0x3f
	.zero		1


	//   ....[61]....
        /*04e4*/ 	.word	0x0000c920
        /*04e8*/ 	.word	0x00000016
        /*04ec*/ 	.word	0x00038000
        /*04f0*/ 	.short	0x010a
        /*04f2*/ 	.byte	0x3f
	.zero		1


	//   ....[62]....
        /*04f4*/ 	.word	0x0000c990
        /*04f8*/ 	.word	0x00000005
        /*04fc*/ 	.word	0x00000008
        /*0500*/ 	.short	0x010a
        /*0502*/ 	.byte	0x3f
	.zero		1


	//   ....[63]....
        /*0504*/ 	.word	0x0000c9e0
        /*0508*/ 	.word	0x00000004
        /*050c*/ 	.word	0x00038060
        /*0510*/ 	.short	0x010a
        /*0512*/ 	.byte	0x3f
	.zero		1


	//   ....[64]....
        /*0514*/ 	.word	0x0000ca30
        /*0518*/ 	.word	0x00000002
        /*051c*/ 	.word	0x00038028
        /*0520*/ 	.short	0x010a
        /*0522*/ 	.byte	0x3f
	.zero		1


	//   ....[65]....
        /*0524*/ 	.word	0x0000ca80
        /*0528*/ 	.word	0x00000004
        /*052c*/ 	.word	0x00038060
        /*0530*/ 	.short	0x010a
        /*0532*/ 	.byte	0x3f
	.zero		1


	//   ....[66]....
        /*0534*/ 	.word	0x0000cad0
        /*0538*/ 	.word	0x00000003
        /*053c*/ 	.word	0x00038028
        /*0540*/ 	.short	0x010a
        /*0542*/ 	.byte	0x3f
	.zero		1


	//   ....[67]....
        /*0544*/ 	.word	0x0000cb20
        /*0548*/ 	.word	0x00000007
        /*054c*/ 	.word	0x00038028
        /*0550*/ 	.short	0x010a
        /*0552*/ 	.byte	0x3f
	.zero		1


	//   ....[68]....
        /*0554*/ 	.word	0x0000cb70
        /*0558*/ 	.word	0x00000004
        /*055c*/ 	.word	0x00038028
        /*0560*/ 	.short	0x010a
        /*0562*/ 	.byte	0x3f
	.zero		1


	//----- nvinfo : EIATTR_NUM_MBARRIERS
	.align		4
.L_38:
        /*0564*/ 	.byte	0x03, 0x38
        /*0566*/ 	.short	0x001e


	//----- nvinfo : EIATTR_EXIT_INSTR_OFFSETS
	.align		4
        /*0568*/ 	.byte	0x04, 0x1c
        /*056a*/ 	.short	(.L_40 - .L_39)


	//   ....[0]....
.L_39:
        /*056c*/ 	.word	0x00000a10


	//   ....[1]....
        /*0570*/ 	.word	0x0000ae10


	//   ....[2]....
        /*0574*/ 	.word	0x0000ae50


	//   ....[3]....
        /*0578*/ 	.word	0x0000be00


	//   ....[4]....
        /*057c*/ 	.word	0x0000c650


	//----- nvinfo : EIATTR_MAX_THREADS
	.align		4
.L_40:
        /*0580*/ 	.byte	0x04, 0x05
        /*0582*/ 	.short	(.L_42 - .L_41)
.L_41:
        /*0584*/ 	.word	0x00000180
        /*0588*/ 	.word	0x00000001
        /*058c*/ 	.word	0x00000001


	//----- nvinfo : EIATTR_CRS_STACK_SIZE
	.align		4
.L_42:
        /*0590*/ 	.byte	0x04, 0x1e
        /*0592*/ 	.short	(.L_44 - .L_43)
.L_43:
        /*0594*/ 	.word	0x00000000


	//----- nvinfo : EIATTR_CBANK_PARAM_SIZE
	.align		4
.L_44:
        /*0598*/ 	.byte	0x03, 0x19
        /*059a*/ 	.short	0x0870


	//----- nvinfo : EIATTR_PARAM_CBANK
	.align		4
        /*059c*/ 	.byte	0x04, 0x0a
        /*059e*/ 	.short	(.L_46 - .L_45)
	.align		4
.L_45:
        /*05a0*/ 	.word	index@(.nv.constant0._ZN7cutlass13device_kernelINS_4fmha6kernel28FmhaKernelTmaWarpSpecializedINS1_10collective30FmhaMainloopTmaWarpSpecializedINS_6half_tEffN4cute5tupleIJNS7_1CILi128EEENS9_ILi64EEENS9_ILi256EEEEEENS8_IJiNS9_ILi1EEENS8_IJiiEEEEEESG_SG_NS4_12CausalFusionEJEEENS4_15FmhaFwdEpilogueIS6_fNS8_IJSB_SC_SB_EEEEENS2_23IndividualTileSchedulerEJEEEEEvNT_6ParamsE)
        /*05a4*/ 	.short	0x0210
        /*05a6*/ 	.short	0x0870


	//----- nvinfo : EIATTR_SW_WAR
	.align		4
.L_46:
        /*05a8*/ 	.byte	0x04, 0x36
        /*05aa*/ 	.short	(.L_48 - .L_47)
.L_47:
        /*05ac*/ 	.word	0x00000008
.L_48:


//--------------------- .nv.callgraph             --------------------------
	.section	.nv.callgraph,"",@"SHT_CUDA_CALLGRAPH"
	.align	4
	.sectionentsize	8
	.align		4
        /*0000*/ 	.word	0x00000000
	.align		4
        /*0004*/ 	.word	0xffffffff
	.align		4
        /*0008*/ 	.word	index@(_ZN7cutlass13device_kernelINS_4fmha6kernel28FmhaKernelTmaWarpSpecializedINS1_10collective30FmhaMainloopTmaWarpSpecializedINS_6half_tEffN4cute5tupleIJNS7_1CILi128EEENS9_ILi64EEENS9_ILi256EEEEEENS8_IJiNS9_ILi1EEENS8_IJiiEEEEEESG_SG_NS4_12CausalFusionEJEEENS4_15FmhaFwdEpilogueIS6_fNS8_IJSB_SC_SB_EEEEENS2_23IndividualTileSchedulerEJEEEEEvNT_6ParamsE)
	.align		4
        /*000c*/ 	.word	index@(__assertfail)
	.align		4
        /*0010*/ 	.word	0x00000000
	.align		4
        /*0014*/ 	.word	0xfffffffe
	.align		4
        /*0018*/ 	.word	0x00000000
	.align		4
        /*001c*/ 	.word	0xfffffffd
	.align		4
        /*0020*/ 	.word	0x00000000
	.align		4
        /*0024*/ 	.word	0xfffffffc


//--------------------- .nv.constant4             --------------------------
	.section	.nv.constant4,"a",@progbits
	.align	8
	.align		8
.nv.constant4:
        /*0000*/ 	.dword	__assertfail
	.align		8
        /*0008*/ 	.dword	__unnamed_1
	.align		8
        /*0010*/ 	.dword	__unnamed_2
	.align		8
        /*0018*/ 	.dword	_ZN39_INTERNAL_60a9804a_4_k_cu_5d2f8f69_30824cuda3std3__45__cpo5beginE
	.align		8
        /*0020*/ 	.dword	_ZN39_INTERNAL_60a9804a_4_k_cu_5d2f8f69_30824cuda3std3__45__cpo3endE
	.align		8
        /*0028*/ 	.dword	_ZN39_INTERNAL_60a9804a_4_k_cu_5d2f8f69_30824cuda3std3__45__cpo6cbeginE
	.align		8
        /*0030*/ 	.dword	_ZN39_INTERNAL_60a9804a_4_k_cu_5d2f8f69_30824cuda3std3__45__cpo4cendE
	.align		8
        /*0038*/ 	.dword	_ZN39_INTERNAL_60a9804a_4_k_cu_5d2f8f69_30824cuda3std3__441_GLOBAL__N__60a9804a_4_k_cu_5d2f8f69_30826ignoreE
	.align		8
        /*0040*/ 	.dword	_ZN39_INTERNAL_60a9804a_4_k_cu_5d2f8f69_30824cuda3std3__419piecewise_constructE
	.align		8
        /*0048*/ 	.dword	_ZN39_INTERNAL_60a9804a_4_k_cu_5d2f8f69_30824cuda3std3__48in_placeE
	.align		8
        /*0050*/ 	.dword	_ZN39_INTERNAL_60a9804a_4_k_cu_5d2f8f69_30824cuda3std6ranges3__45__cpo4swapE
	.align		8
        /*0058*/ 	.dword	_ZN39_INTERNAL_60a9804a_4_k_cu_5d2f8f69_30824cuda3std6ranges3__45__cpo9iter_moveE
	.align		8
        /*0060*/ 	.dword	_ZN39_INTERNAL_60a9804a_4_k_cu_5d2f8f69_30824cute7productE
	.align		8
        /*0068*/ 	.dword	_ZN39_INTERNAL_60a9804a_4_k_cu_5d2f8f69_30824cute1_E
	.align		8
        /*0070*/ 	.dword	$str$24
	.align		8
        /*0078*/ 	.dword	$str$25


//--------------------- .text._ZN7cutlass13device_kernelINS_4fmha6kernel28FmhaKernelTmaWarpSpecializedINS1_10collective30FmhaMainloopTmaWarpSpecializedINS_6half_tEffN4cute5tupleIJNS7_1CILi128EEENS9_ILi64EEENS9_ILi256EEEEEENS8_IJiNS9_ILi1EEENS8_IJiiEEEEEESG_SG_NS4_12CausalFusionEJEEENS4_15FmhaFwdEpilogueIS6_fNS8_IJSB_SC_SB_EEEEENS2_23IndividualTileSchedulerEJEEEEEvNT_6ParamsE --------------------------
	.section	.text._ZN7cutlass13device_kernelINS_4fmha6kernel28FmhaKernelTmaWarpSpecializedINS1_10collective30FmhaMainloopTmaWarpSpecializedINS_6half_tEffN4cute5tupleIJNS7_1CILi128EEENS9_ILi64EEENS9_ILi256EEEEEENS8_IJiNS9_ILi1EEENS8_IJiiEEEEEESG_SG_NS4_12CausalFusionEJEEENS4_15FmhaFwdEpilogueIS6_fNS8_IJSB_SC_SB_EEEEENS2_23IndividualTileSchedulerEJEEEEEvNT_6ParamsE,"ax",@progbits
	.align	128
.text._ZN7cutlass13device_kernelINS_4fmha6kernel28FmhaKernelTmaWarpSpecializedINS1_10collective30FmhaMainloopTmaWarpSpecializedINS_6half_tEffN4cute5tupleIJNS7_1CILi128EEENS9_ILi64EEENS9_ILi256EEEEEENS8_IJiNS9_ILi1EEENS8_IJiiEEEEEESG_SG_NS4_12CausalFusionEJEEENS4_15FmhaFwdEpilogueIS6_fNS8_IJSB_SC_SB_EEEEENS2_23IndividualTileSchedulerEJEEEEEvNT_6ParamsE:
        .type           _ZN7cutlass13device_kernelINS_4fmha6kernel28FmhaKernelTmaWarpSpecializedINS1_10collective30FmhaMainloopTmaWarpSpecializedINS_6half_tEffN4cute5tupleIJNS7_1CILi128EEENS9_ILi64EEENS9_ILi256EEEEEENS8_IJiNS9_ILi1EEENS8_IJiiEEEEEESG_SG_NS4_12CausalFusionEJEEENS4_15FmhaFwdEpilogueIS6_fNS8_IJSB_SC_SB_EEEEENS2_23IndividualTileSchedulerEJEEEEEvNT_6ParamsE,@function
        .size           _ZN7cutlass13device_kernelINS_4fmha6kernel28FmhaKernelTmaWarpSpecializedINS1_10collective30FmhaMainloopTmaWarpSpecializedINS_6half_tEffN4cute5tupleIJNS7_1CILi128EEENS9_ILi64EEENS9_ILi256EEEEEENS8_IJiNS9_ILi1EEENS8_IJiiEEEEEESG_SG_NS4_12CausalFusionEJEEENS4_15FmhaFwdEpilogueIS6_fNS8_IJSB_SC_SB_EEEEENS2_23IndividualTileSchedulerEJEEEEEvNT_6ParamsE,(.L_x_131 - _ZN7cutlass13device_kernelINS_4fmha6kernel28FmhaKernelTmaWarpSpecializedINS1_10collective30FmhaMainloopTmaWarpSpecializedINS_6half_tEffN4cute5tupleIJNS7_1CILi128EEENS9_ILi64EEENS9_ILi256EEEEEENS8_IJiNS9_ILi1EEENS8_IJiiEEEEEESG_SG_NS4_12CausalFusionEJEEENS4_15FmhaFwdEpilogueIS6_fNS8_IJSB_SC_SB_EEEEENS2_23IndividualTileSchedulerEJEEEEEvNT_6ParamsE)
        .other          _ZN7cutlass13device_kernelINS_4fmha6kernel28FmhaKernelTmaWarpSpecializedINS1_10collective30FmhaMainloopTmaWarpSpecializedINS_6half_tEffN4cute5tupleIJNS7_1CILi128EEENS9_ILi64EEENS9_ILi256EEEEEENS8_IJiNS9_ILi1EEENS8_IJiiEEEEEESG_SG_NS4_12CausalFusionEJEEENS4_15FmhaFwdEpilogueIS6_fNS8_IJSB_SC_SB_EEEEENS2_23IndividualTileSchedulerEJEEEEEvNT_6ParamsE,@"STO_CUDA_ENTRY STV_DEFAULT"
_ZN7cutlass13device_kernelINS_4fmha6kernel28FmhaKernelTmaWarpSpecializedINS1_10collective30FmhaMainloopTmaWarpSpecializedINS_6half_tEffN4cute5tupleIJNS7_1CILi128EEENS9_ILi64EEENS9_ILi256EEEEEENS8_IJiNS9_ILi1EEENS8_IJiiEEEEEESG_SG_NS4_12CausalFusionEJEEENS4_15FmhaFwdEpilogueIS6_fNS8_IJSB_SC_SB_EEEEENS2_23IndividualTileSchedulerEJEEEEEvNT_6ParamsE:
[----:B------:R-:W1:Y:S01]  /*0000*/  LDC R1, c[0x0][0x28] ;  /* 0x00000a00ff017b82 */ /* 0x000e620000000800 */
[----:B------:R-:W2:Y:S01]  /*0010*/  S2R R0, SR_TID.X ;  /* 0x0000000000007919 */ /* 0x000ea20000002100 */
[----:B------:R-:W-:Y:S01]  /*0020*/  ELECT P1, URZ, PT ;  /* 0x00000000003f782f */ /* 0x000fe20003820000 */
[----:B------:R-:W-:Y:S01]  /*0030*/  BSSY B0, `(.L_x_0) ;  /* 0x0000017000007945 */ /* 0x000fe20003800000 */
[----:B--2---:R-:W-:-:S05]  /*0040*/  SHF.R.U32.HI R3, RZ, 0x5, R0 ;  /* 0x00000005ff037819 */ /* 0x004fca0000011600 */
[----:B------:R-:W2:Y:S02]  /*0050*/  SHFL.IDX PT, R2, R3, RZ, 0x1f ;  /* 0x00001fff03027589 */ /* 0x000ea400000e0000 */
[----:B--2---:R-:W-:Y:S02]  /*0060*/  R2UR UR4, R2 ;  /* 0x00000000020472ca */ /* 0x004fe400000e0000 */
[----:B------:R-:W-:-:S06]  /*0070*/  SHF.R.U32.HI R2, RZ, 0x7, R0 ;  /* 0x00000007ff027819 */ /* 0x000fcc0000011600 */
[----:B------:R-:W2:Y:S05]  /*0080*/  SHFL.IDX PT, R2, R2, RZ, 0x1f ;  /* 0x00001fff02027589 */ /* 0x000eaa00000e0000 */
[----:B------:R-:W-:Y:S02]  /*0090*/  USHF.R.S32.HI UR5, URZ, 0x1f, UR4 ;  /* 0x0000001f3f057899 */ /* 0x000fe40008011404 */
[----:B------:R-:W-:Y:S02]  /*00a0*/  ISETP.NE.OR P0, PT, RZ, UR4, !P1 ;  /* 0x00000004ff007c0c */ /* 0x000fe4000cf05670 */
[----:B------:R-:W-:-:S04]  /*00b0*/  ULEA.HI UR5, UR5, UR4, URZ, 0x2 ;  /* 0x0000000405057291 */ /* 0x000fc8000f8f103f */
[----:B------:R-:W-:-:S04]  /*00c0*/  ULOP3.LUT UR5, UR5, 0xfffffffc, URZ, 0xc0, !UPT ;  /* 0xfffffffc05057892 */ /* 0x000fc8000f8ec03f */
[----:B------:R-:W-:-:S03]  /*00d0*/  UIADD3 UR8, UR4, -UR5, URZ ;  /* 0x8000000504087290 */ /* 0x000fc6000fffe03f */
[----:B-1----:R-:W-:Y:S09]  /*00e0*/  @P0 BRA `(.L_x_1) ;  /* 0x00000000002c0947 */ /* 0x002ff20003800000 */
[----:B------:R-:W-:Y:S02]  /*00f0*/  ULDC.64 UR4, c[0x0][0x198] ;  /* 0x0000660000047ab9 */ /* 0x000fe40000000a00 */
[----:B------:R-:W-:Y:S02]  /*0100*/  UIADD3 UR6, UP0, UR4, 0xf0, URZ ;  /* 0x000000f004067890 */ /* 0x000fe4000ff1e03f */
[----:B------:R-:W-:Y:S02]  /*0110*/  UIADD3 UR10, UP1, UR4, 0x1f0, URZ ;  /* 0x000001f0040a7890 */ /* 0x000fe4000ff3e03f */
[----:B------:R-:W-:Y:S02]  /*0120*/  UIADD3 UR4, UP2, UR4, 0x2f0, URZ ;  /* 0x000002f004047890 */ /* 0x000fe4000ff5e03f */
[----:B------:R-:W-:Y:S02]  /*0130*/  UIADD3.X UR7, URZ, UR5, URZ, UP0, !UPT ;  /* 0x000000053f077290 */ /* 0x000fe400087fe43f */
[----:B------:R-:W-:-:S02]  /*0140*/  UIADD3.X UR11, URZ, UR5, URZ, UP1, !UPT ;  /* 0x000000053f0b7290 */ /* 0x000fc40008ffe43f */
[----:B------:R-:W-:-:S05]  /*0150*/  UIADD3.X UR5, URZ, UR5, URZ, UP2, !UPT ;  /* 0x000000053f057290 */ /* 0x000fca00097fe43f */
[----:B------:R1:W-:Y:S02]  /*0160*/  UTMACCTL.PF [UR6] ;  /* 0x00000000060079b9 */ /* 0x0003e40008040000 */
[----:B------:R1:W-:Y:S02]  /*0170*/  UTMACCTL.PF [UR10] ;  /* 0x000000000a0079b9 */ /* 0x0003e40008040000 */
[----:B------:R1:W-:Y:S02]  /*0180*/  UTMACCTL.PF [UR4] ;  /* 0x00000000040079b9 */ /* 0x0003e40008040000 */
[----:B-1----:R-:W-:Y:S01]  /*0190*/  NOP ;  /* 0x0000000000007918 */ /* 0x002fe20000000000 */
.L_x_1:
[----:B------:R-:W-:Y:S05]  /*01a0*/  BSYNC B0 ;  /* 0x0000000000007941 */ /* 0x000fea0003800000 */
.L_x_0:
[----:B------:R-:W1:Y:S01]  /*01b0*/  SHFL.IDX PT, R4, R3, RZ, 0x1f ;  /* 0x00001fff03047589 */ /* 0x000e6200000e0000 */
[----:B--2---:R-:W-:Y:S01]  /*01c0*/  R2UR UR4, R2 ;  /* 0x00000000020472ca */ /* 0x004fe200000e0000 */
[----:B------:R-:W-:-:S12]  /*01d0*/  UISETP.NE.AND UP0, UPT, UR8, 0x1, UPT ;  /* 0x000000010800788c */ /* 0x000fd8000bf05270 */
[----:B------:R-:W-:Y:S02]  /*01e0*/  UIADD3 UR10, UR4, -0x1, URZ ;  /* 0xffffffff040a7890 */ /* 0x000fe4000fffe03f */
[----:B------:R-:W-:Y:S01]  /*01f0*/  MOV R2, UR4 ;  /* 0x0000000400027c02 */ /* 0x000fe20008000f00 */
[----:B------:R-:W-:Y:S02]  /*0200*/  UISETP.EQ.AND UP0, UPT, UR4, URZ, !UP0 ;  /* 0x0000003f0400728c */ /* 0x000fe4000c702270 */
[----:B------:R-:W-:Y:S02]  /*0210*/  UISETP.GE.U32.AND UP1, UPT, UR10, 0x4, UPT ;  /* 0x000000040a00788c */ /* 0x000fe4000bf26070 */
[----:B------:R-:W-:Y:S01]  /*0220*/  USEL UR14, URZ, 0x1, !UP0 ;  /* 0x000000013f0e7887 */ /* 0x000fe2000c000000 */
[----:B-1----:R-:W-:-:S03]  /*0230*/  ISETP.NE.AND P0, PT, R4, RZ, PT ;  /* 0x000000ff0400720c */ /* 0x002fc60003f05270 */
[----:B------:R-:W-:-:S10]  /*0240*/  USEL UR14, UR14, 0x2, UP1 ;  /* 0x000000020e0e7887 */ /* 0x000fd40008800000 */
[----:B------:R-:W-:Y:S05]  /*0250*/  @P0 BRA `(.L_x_2) ;  /* 0x0000000000480947 */ /* 0x000fea0003800000 */
[----:B------:R-:W1:Y:S01]  /*0260*/  S2UR UR9, SR_CgaCtaId ;  /* 0x00000000000979c3 */ /* 0x000e620000008800 */
[----:B------:R-:W-:Y:S01]  /*0270*/  UMOV UR4, 0x400 ;  /* 0x0000040000047882 */ /* 0x000fe20000000000 */
[----:B------:R-:W-:Y:S01]  /*0280*/  UMOV UR5, 0x1 ;  /* 0x0000000100057882 */ /* 0x000fe20000000000 */
[----:B------:R-:W-:Y:S01]  /*0290*/  UMOV UR6, 0x80 ;  /* 0x0000008000067882 */ /* 0x000fe20000000000 */
[----:B------:R-:W-:Y:S01]  /*02a0*/  ELECT P0, URZ, PT ;  /* 0x00000000003f782f */ /* 0x000fe20003800000 */
[----:B------:R-:W-:-:S04]  /*02b0*/  UIADD3 UR6, -UR6, 0x100000, URZ ;  /* 0x0010000006067890 */ /* 0x000fc8000fffe13f */
[----:B------:R-:W-:Y:S02]  /*02c0*/  USHF.L.U32 UR7, UR6, 0xb, URZ ;  /* 0x0000000b06077899 */ /* 0x000fe4000800063f */
[----:B------:R-:W-:Y:S02]  /*02d0*/  USHF.L.U32 UR6, UR6, 0x1, URZ ;  /* 0x0000000106067899 */ /* 0x000fe4000800063f */
[----:B-1----:R-:W-:Y:S02]  /*02e0*/  ULEA UR9, UR9, UR4, 0x18 ;  /* 0x0000000409097291 */ /* 0x002fe4000f8ec03f */
[----:B------:R-:W-:-:S04]  /*02f0*/  UIADD3 UR4, -UR5, 0x100000, URZ ;  /* 0x0010000005047890 */ /* 0x000fc8000fffe13f */
[----:B------:R-:W-:Y:S02]  /*0300*/  USHF.L.U32 UR5, UR4, 0xb, URZ ;  /* 0x0000000b04057899 */ /* 0x000fe4000800063f */
[----:B------:R-:W-:Y:S01]  /*0310*/  USHF.L.U32 UR4, UR4, 0x1, URZ ;  /* 0x0000000104047899 */ /* 0x000fe2000800063f */
[----:B------:R-:W1:Y:S11]  /*0320*/  FENCE.VIEW.ASYNC.S ;  /* 0x00000000000073c6 */ /* 0x000e760000000000 */
[----:B-1----:R1:W2:Y:S01]  /*0330*/  SYNCS.EXCH.64 URZ, [UR9+0x38050], UR4 ;  /* 0x03805004093f75b2 */ /* 0x0022a20008000100 */
[----:B------:R1:W3:Y:S01]  /*0340*/  SYNCS.EXCH.64 URZ, [UR9+0x38060], UR6 ;  /* 0x03806006093f75b2 */ /* 0x0002e20008000100 */
[----:B------:R1:W4:Y:S01]  /*0350*/  SYNCS.EXCH.64 URZ, [UR9+0x38058], UR4 ;  /* 0x03805804093f75b2 */ /* 0x0003220008000100 */
[----:B------:R1:W1:Y:S01]  /*0360*/  SYNCS.EXCH.64 URZ, [UR9+0x38068], UR6 ;  /* 0x03806806093f75b2 */ /* 0x0002620008000100 */
[----:B------:R-:W-:Y:S01]  /*0370*/  NOP ;  /* 0x0000000000007918 */ /* 0x000fe20000000000 */
.L_x_2:
[----:B------:R-:W5:Y:S01]  /*0380*/  SHFL.IDX PT, R4, R3, RZ, 0x1f ;  /* 0x00001fff03047589 */ /* 0x000f6200000e0000 */
[----:B------:R-:W-:Y:S01]  /*0390*/  NOP ;  /* 0x0000000000007918 */ /* 0x000fe20000000000 */
[----:B-----5:R-:W-:-:S13]  /*03a0*/  ISETP.NE.AND P0, PT, R4, RZ, PT ;  /* 0x000000ff0400720c */ /* 0x020fda0003f05270 */
[----:B------:R-:W-:Y:S05]  /*03b0*/  @P0 BRA `(.L_x_3) ;  /* 0x0000000000600947 */ /* 0x000fea0003800000 */
[----:B-1----:R-:W1:Y:S01]  /*03c0*/  S2UR UR5, SR_CgaCtaId ;  /* 0x00000000000579c3 */ /* 0x002e620000008800 */
[----:B------:R-:W-:Y:S01]  /*03d0*/  UMOV UR4, 0x400 ;  /* 0x0000040000047882 */ /* 0x000fe20000000000 */
[----:B------:R-:W-:Y:S01]  /*03e0*/  UMOV UR6, 0x1 ;  /* 0x0000000100067882 */ /* 0x000fe20000000000 */
[----:B------:R-:W-:Y:S01]  /*03f0*/  UMOV UR11, 0x100 ;  /* 0x00000100000b7882 */ /* 0x000fe20000000000 */
[----:B------:R-:W-:-:S04]  /*0400*/  UIADD3 UR6, -UR6, 0x100000, URZ ;  /* 0x0010000006067890 */ /* 0x000fc8000fffe13f */
[----:B------:R-:W-:Y:S02]  /*0410*/  USHF.L.U32 UR7, UR6, 0xb, URZ ;  /* 0x0000000b06077899 */ /* 0x000fe4000800063f */
[----:B------:R-:W-:Y:S01]  /*0420*/  USHF.L.U32 UR6, UR6, 0x1, URZ ;  /* 0x0000000106067899 */ /* 0x000fe2000800063f */
[----:B------:R-:W-:Y:S01]  /*0430*/  ELECT P0, URZ, PT ;  /* 0x00000000003f782f */ /* 0x000fe20003800000 */
[----:B-1----:R-:W-:Y:S02]  /*0440*/  ULEA UR9, UR5, UR4, 0x18 ;  /* 0x0000000405097291 */ /* 0x002fe4000f8ec03f */
[----:B------:R-:W-:-:S04]  /*0450*/  UIADD3 UR4, -UR11, 0x100000, URZ ;  /* 0x001000000b047890 */ /* 0x000fc8000fffe13f */
[----:B------:R-:W-:Y:S02]  /*0460*/  USHF.L.U32 UR5, UR4, 0xb, URZ ;  /* 0x0000000b04057899 */ /* 0x000fe4000800063f */
[----:B------:R-:W-:Y:S01]  /*0470*/  USHF.L.U32 UR4, UR4, 0x1, URZ ;  /* 0x0000000104047899 */ /* 0x000fe2000800063f */
[----:B------:R-:W1:Y:S03]  /*0480*/  FENCE.VIEW.ASYNC.S ;  /* 0x00000000000073c6 */ /* 0x000e660000000000 */
[----:B-1----:R1:W1:Y:S08]  /*0490*/  SYNCS.EXCH.64 URZ, [UR9+0x38000], UR6 ;  /* 0x03800006093f75b2 */ /* 0x0022700008000100 */
[----:B------:R1:W1:Y:S01]  /*04a0*/  SYNCS.EXCH.64 URZ, [UR9+0x38028], UR4 ;  /* 0x03802804093f75b2 */ /* 0x0002620008000100 */
        /* <DEDUP_REMOVED lines=8> */
[----:B------:R-:W-:Y:S01]  /*0530*/  NOP ;  /* 0x0000000000007918 */ /* 0x000fe20000000000 */
.L_x_3:
        /* <DEDUP_REMOVED lines=21> */
[----:B------:R-:W-:Y:S01]  /*0690*/  NOP ;  /* 0x0000000000007918 */ /* 0x000fe20000000000 */
.L_x_4:
[----:B------:R-:W5:Y:S01]  /*06a0*/  SHFL.IDX PT, R4, R3, RZ, 0x1f ;  /* 0x00001fff03047589 */ /* 0x000f6200000e0000 */
[----:B------:R-:W-:Y:S01]  /*06b0*/  ELECT P0, URZ, PT ;  /* 0x00000000003f782f */ /* 0x000fe20003800000 */
[----:B------:R-:W-:Y:S01]  /*06c0*/  NOP ;  /* 0x0000000000007918 */ /* 0x000fe20000000000 */
[----:B-1----:R-:W-:Y:S02]  /*06d0*/  UMOV UR4, 0x80 ;  /* 0x0000008000047882 */ /* 0x002fe40000000000 */
[C---:B-----5:R-:W-:Y:S02]  /*06e0*/  ISETP.NE.OR P0, PT, R4.reuse, RZ, !P0 ;  /* 0x000000ff0400720c */ /* 0x060fe40004705670 */
[----:B------:R-:W-:-:S11]  /*06f0*/  ISETP.NE.AND P2, PT, R4, RZ, PT ;  /* 0x000000ff0400720c */ /* 0x000fd60003f45270 */
[----:B------:R-:W-:Y:S01]  /*0700*/  VOTEU.ALL UP0, P0 ;  /* 0x00000000003f7886 */ /* 0x000fe20000000000 */
[----:B------:R-:W-:Y:S01]  /*0710*/  VOTEU.ALL UP2, P0 ;  /* 0x00000000003f7886 */ /* 0x000fe20000040000 */
[----:B------:R-:W-:Y:S01]  /*0720*/  VOTEU.ALL UP3, P0 ;  /* 0x00000000003f7886 */ /* 0x000fe20000060000 */
[----:B------:R-:W-:Y:S02]  /*0730*/  VOTEU.ALL UP4, P0 ;  /* 0x00000000003f7886 */ /* 0x000fe40000080000 */
[----:B------:R-:W1:Y:S01]  /*0740*/  @!UP0 S2UR UR7, SR_CgaCtaId ;  /* 0x00000000000789c3 */ /* 0x000e620000008800 */
[----:B------:R-:W-:Y:S01]  /*0750*/  @!UP0 UMOV UR6, 0x400 ;  /* 0x0000040000068882 */ /* 0x000fe20000000000 */
[----:B------:R-:W-:-:S04]  /*0760*/  @!UP0 UIADD3 UR4, -UR4, 0x100000, URZ ;  /* 0x0010000004048890 */ /* 0x000fc8000fffe13f */
[----:B------:R-:W-:Y:S02]  /*0770*/  @!UP0 USHF.L.U32 UR5, UR4, 0xb, URZ ;  /* 0x0000000b04058899 */ /* 0x000fe4000800063f */
[----:B------:R-:W-:Y:S02]  /*0780*/  @!UP0 USHF.L.U32 UR4, UR4, 0x1, URZ ;  /* 0x0000000104048899 */ /* 0x000fe4000800063f */
[----:B-1----:R-:W-:Y:S01]  /*0790*/  @!UP0 ULEA UR6, UR7, UR6, 0x18 ;  /* 0x0000000607068291 */ /* 0x002fe2000f8ec03f */
[----:B------:R-:W-:Y:S01]  /*07a0*/  VOTEU.ALL UP0, P0 ;  /* 0x00000000003f7886 */ /* 0x000fe20000000000 */
[----:B------:R-:W1:Y:S10]  /*07b0*/  FENCE.VIEW.ASYNC.S ;  /* 0x00000000000073c6 */ /* 0x000e740000000000 */
[----:B-1----:R1:W1:Y:S01]  /*07c0*/  @!UP0 SYNCS.EXCH.64 URZ, [UR6+0x38090], UR4 ;  /* 0x03809004063f85b2 */ /* 0x0022620008000100 */
[----:B------:R1:W1:Y:S01]  /*07d0*/  @!UP2 SYNCS.EXCH.64 URZ, [UR6+0x38098], UR4 ;  /* 0x03809804063fa5b2 */ /* 0x0002620008000100 */
[----:B------:R1:W1:Y:S01]  /*07e0*/  @!UP3 SYNCS.EXCH.64 URZ, [UR6+0x380a0], UR4 ;  /* 0x0380a004063fb5b2 */ /* 0x0002620008000100 */
[----:B------:R1:W1:Y:S01]  /*07f0*/  @!UP4 SYNCS.EXCH.64 URZ, [UR6+0x380a8], UR4 ;  /* 0x0380a804063fc5b2 */ /* 0x0002620008000100 */
[----:B------:R-:W-:Y:S01]  /*0800*/  NOP ;  /* 0x0000000000007918 */ /* 0x000fe20000000000 */
[----:B------:R-:W-:Y:S05]  /*0810*/  @P2 BRA `(.L_x_5) ;  /* 0x0000000000582947 */ /* 0x000fea0003800000 */
[----:B-1----:R-:W1:Y:S01]  /*0820*/  S2UR UR5, SR_CgaCtaId ;  /* 0x00000000000579c3 */ /* 0x002e620000008800 */
[----:B------:R-:W-:Y:S01]  /*0830*/  UMOV UR4, 0x400 ;  /* 0x0000040000047882 */ /* 0x000fe20000000000 */
[----:B------:R-:W-:Y:S01]  /*0840*/  UMOV UR6, 0x20 ;  /* 0x0000002000067882 */ /* 0x000fe20000000000 */
[----:B------:R-:W-:Y:S01]  /*0850*/  UMOV UR7, 0x80 ;  /* 0x0000008000077882 */ /* 0x000fe20000000000 */
[----:B------:R-:W-:Y:S01]  /*0860*/  ELECT P0, URZ, PT ;  /* 0x00000000003f782f */ /* 0x000fe20003800000 */
[----:B-1----:R-:W-:Y:S02]  /*0870*/  ULEA UR9, UR5, UR4, 0x18 ;  /* 0x0000000405097291 */ /* 0x002fe4000f8ec03f */
[----:B------:R-:W-:-:S04]  /*0880*/  UIADD3 UR4, -UR6, 0x100000, URZ ;  /* 0x0010000006047890 */ /* 0x000fc8000fffe13f */
[----:B------:R-:W-:Y:S02]  /*0890*/  USHF.L.U32 UR5, UR4, 0xb, URZ ;  /* 0x0000000b04057899 */ /* 0x000fe4000800063f */
[----:B------:R-:W-:Y:S02]  /*08a0*/  USHF.L.U32 UR4, UR4, 0x1, URZ ;  /* 0x0000000104047899 */ /* 0x000fe4000800063f */
        /* <DEDUP_REMOVED lines=13> */
.L_x_5:
[----:B-1----:R-:W-:Y:S01]  /*0980*/  R2UR UR4, R2 ;  /* 0x00000000020472ca */ /* 0x002fe200000e0000 */
[----:B------:R-:W-:Y:S01]  /*0990*/  NOP ;  /* 0x0000000000007918 */ /* 0x000fe20000000000 */
[----:B------:R-:W-:Y:S01]  /*09a0*/  MOV R3, UR8 ;  /* 0x0000000800037c02 */ /* 0x000fe20008000f00 */
[----:B--234-:R-:W-:Y:S03]  /*09b0*/  BAR.SYNC.DEFER_BLOCKING 0x0 ;  /* 0x0000000000007b1d */ /* 0x01cfe60000010000 */
[----:B------:R-:W-:-:S07]  /*09c0*/  ISETP.EQ.AND P2, PT, R3, 0x1, P1 ;  /* 0x000000010300780c */ /* 0x000fce0000f42270 */
[----:B------:R-:W-:-:S13]  /*09d0*/  ISETP.NE.AND P0, PT, RZ, UR4, PT ;  /* 0x00000004ff007c0c */ /* 0x000fda000bf05270 */
[----:B------:R-:W-:Y:S05]  /*09e0*/  @!P0 BRA `(.L_x_6) ;  /* 0x000000a4000c8947 */ /* 0x000fea0003800000 */
[----:B------:R-:W-:-:S06]  /*09f0*/  UISETP.GT.U32.AND UP0, UPT, UR10, 0x3, UPT ;  /* 0x000000030a00788c */ /* 0x000fcc000bf04070 */
[----:B------:R-:W-:-:S13]  /*0a00*/  PLOP3.LUT P0, PT, PT, PT, UP0, 0x80, 0x0 ;  /* 0x000000000000781c */ /* 0x000fda0003f0f008 */
[----:B------:R-:W-:Y:S05]  /*0a10*/  @P0 EXIT ;  /* 0x000000000000094d */ /* 0x000fea0003800000 */
.L_x_7:
[----:B------:R-:W-:-:S08]  /*0a20*/  NOP ;  /* 0x0000000000007918 */ /* 0x000fd00000000000 */
[----:B------:R-:W1:Y:S02]  /*0a30*/  USETMAXREG.TRY_ALLOC.CTAPOOL UP0, 0xf0 ;  /* 0x000000f0000079c8 */ /* 0x000e640008000600 */
[----:B-1----:R-:W-:-:S13]  /*0a40*/  PLOP3.LUT P0, PT, PT, PT, UP0, 0x80, 0x0 ;  /* 0x000000000000781c */ /* 0x002fda0003f0f008 */
[----:B------:R-:W-:Y:S05]  /*0a50*/  @!P0 BRA `(.L_x_7) ;  /* 0xfffffffc00f08947 */ /* 0x000fea000383ffff */
[----:B------:R-:W-:Y:S01]  /*0a60*/  R2UR UR4, R2 ;  /* 0x00000000020472ca */ /* 0x000fe200000e0000 */
[----:B------:R-:W1:Y:S01]  /*0a70*/  S2UR UR5, SR_CTAID.X ;  /* 0x00000000000579c3 */ /* 0x000e620000002500 */
[----:B------:R-:W-:-:S11]  /*0a80*/  UMOV UR11, URZ ;  /* 0x0000003f000b7c82 */ /* 0x000fd60008000000 */
[----:B------:R-:W-:-:S03]  /*0a90*/  UISETP.NE.AND UP0, UPT, UR4, 0x1, UPT ;  /* 0x000000010400788c */ /* 0x000fc6000bf05270 */
[----:B------:R-:W-:-:S03]  /*0aa0*/  UMOV UR4, URZ ;  /* 0x0000003f00047c82 */ /* 0x000fc60008000000 */
[----:B------:R-:W-:-:S13]  /*0ab0*/  PLOP3.LUT P0, PT, PT, PT, UP0, 0x80, 0x0 ;  /* 0x000000000000781c */ /* 0x000fda0003f0f008 */
[----:B-1----:R-:W-:Y:S05]  /*0ac0*/  @!P0 BRA `(.L_x_8) ;  /* 0x0000000000488947 */ /* 0x002fea0003800000 */
[----:B------:R-:W-:Y:S01]  /*0ad0*/  R2UR UR6, R2 ;  /* 0x00000000020672ca */ /* 0x000fe200000e0000 */
[----:B------:R-:W-:-:S12]  /*0ae0*/  UMOV UR11, 0x1 ;  /* 0x00000001000b7882 */ /* 0x000fd80000000000 */
[----:B------:R-:W-:-:S06]  /*0af0*/  UISETP.NE.AND UP0, UPT, UR6, 0x2, UPT ;  /* 0x000000020600788c */ /* 0x000fcc000bf05270 */
[----:B------:R-:W-:-:S13]  /*0b00*/  PLOP3.LUT P1, PT, PT, PT, UP0, 0x80, 0x0 ;  /* 0x000000000000781c */ /* 0x000fda0003f2f008 */
[----:B------:R-:W-:Y:S05]  /*0b10*/  @!P1 BRA `(.L_x_8) ;  /* 0x0000000000349947 */ /* 0x000fea0003800000 */
[----:B------:R-:W-:-:S13]  /*0b20*/  R2UR UR4, R2 ;  /* 0x00000000020472ca */ /* 0x000fda00000e0000 */
[----:B------:R-:W-:-:S06]  /*0b30*/  UISETP.NE.AND UP0, UPT, UR4, 0x3, UPT ;  /* 0x000000030400788c */ /* 0x000fcc000bf05270 */
[----:B------:R-:W-:-:S13]  /*0b40*/  PLOP3.LUT P1, PT, PT, PT, UP0, 0x80, 0x0 ;  /* 0x000000000000781c */ /* 0x000fda0003f2f008 */
[----:B------:R-:W-:Y:S05]  /*0b50*/  @!P1 BRA `(.L_x_9) ;  /* 0x00000000001c9947 */ /* 0x000fea0003800000 */
[----:B------:R-:W-:-:S13]  /*0b60*/  R2UR UR4, R2 ;  /* 0x00000000020472ca */ /* 0x000fda00000e0000 */
[----:B------:R-:W-:-:S11]  /*0b70*/  UISETP.NE.AND UP0, UPT, UR4, 0x4, UPT ;  /* 0x000000040400788c */ /* 0x000fd6000bf05270 */
[----:B------:R-:W-:Y:S01]  /*0b80*/  @!UP0 UMOV UR4, 0x1 ;  /* 0x0000000100048882 */ /* 0x000fe20000000000 */
[----:B------:R-:W-:Y:S01]  /*0b90*/  @!UP0 UMOV UR11, 0x1 ;  /* 0x00000001000b8882 */ /* 0x000fe20000000000 */
[----:B------:R-:W-:Y:S01]  /*0ba0*/  @UP0 UMOV UR4, URZ ;  /* 0x0000003f00040c82 */ /* 0x000fe20008000000 */
[----:B------:R-:W-:Y:S01]  /*0bb0*/  @UP0 UMOV UR11, URZ ;  /* 0x0000003f000b0c82 */ /* 0x000fe20008000000 */
[----:B------:R-:W-:Y:S05]  /*0bc0*/  BRA `(.L_x_8) ;  /* 0x0000000000087947 */ /* 0x000fea0003800000 */
.L_x_9:
[----:B------:R-:W-:Y:S01]  /*0bd0*/  UMOV UR4, 0x1 ;  /* 0x0000000100047882 */ /* 0x000fe20000000000 */
[----:B------:R-:W-:-:S05]  /*0be0*/  UMOV UR11, URZ ;  /* 0x0000003f000b7c82 */ /* 0x000fca0008000000 */
.L_x_8:
[----:B------:R-:W-:Y:S05]  /*0bf0*/  @!P0 BRA `(.L_x_10) ;  /* 0x0000000000588947 */ /* 0x000fea0003800000 */
[----:B------:R-:W-:-:S13]  /*0c00*/  R2UR UR6, R2 ;  /* 0x00000000020672ca */ /* 0x000fda00000e0000 */
[----:B------:R-:W-:-:S06]  /*0c10*/  UISETP.NE.AND UP0, UPT, UR6, 0x2, UPT ;  /* 0x000000020600788c */ /* 0x000fcc000bf05270 */
[----:B------:R-:W-:-:S13]  /*0c20*/  PLOP3.LUT P0, PT, PT, PT, UP0, 0x80, 0x0 ;  /* 0x000000000000781c */ /* 0x000fda0003f0f008 */
[----:B------:R-:W-:Y:S05]  /*0c30*/  @!P0 BRA `(.L_x_11) ;  /* 0x00000000003c8947 */ /* 0x000fea0003800000 */
[----:B------:R-:W-:-:S13]  /*0c40*/  R2UR UR6, R2 ;  /* 0x00000000020672ca */ /* 0x000fda00000e0000 */
[----:B------:R-:W-:-:S06]  /*0c50*/  UISETP.NE.AND UP0, UPT, UR6, 0x3, UPT ;  /* 0x000000030600788c */ /* 0x000fcc000bf05270 */
[----:B------:R-:W-:-:S13]  /*0c60*/  PLOP3.LUT P0, PT, PT, PT, UP0, 0x80, 0x0 ;  /* 0x000000000000781c */ /* 0x000fda0003f0f008 */
[----:B------:R-:W-:Y:S05]  /*0c70*/  @!P0 BRA `(.L_x_12) ;  /* 0x0000000000208947 */ /* 0x000fea0003800000 */
[----:B------:R-:W-:Y:S02]  /*0c80*/  R2UR UR6, R2 ;  /* 0x00000000020672ca */ /* 0x000fe400000e0000 */
[----:B------:R-:W-:-:S11]  /*0c90*/  MOV R16, UR5 ;  /* 0x0000000500107c02 */ /* 0x000fd60008000f00 */
[----:B------:R-:W-:-:S06]  /*0ca0*/  UISETP.NE.AND UP0, UPT, UR6, 0x4, UPT ;  /* 0x000000040600788c */ /* 0x000fcc000bf05270 */
[----:B------:R-:W-:-:S13]  /*0cb0*/  PLOP3.LUT P0, PT, PT, PT, UP0, 0x80, 0x0 ;  /* 0x000000000000781c */ /* 0x000fda0003f0f008 */
[----:B------:R-:W-:Y:S05]  /*0cc0*/  @P0 BRA `(.L_x_13) ;  /* 0x00000000002c0947 */ /* 0x000fea0003800000 */
[----:B------:R-:W-:-:S06]  /*0cd0*/  ULEA UR6, UR5, 0x3, 0x1 ;  /* 0x0000000305067891 */ /* 0x000fcc000f8e083f */
[----:B------:R-:W-:Y:S01]  /*0ce0*/  MOV R16, UR6 ;  /* 0x0000000600107c02 */ /* 0x000fe20008000f00 */
[----:B------:R-:W-:Y:S06]  /*0cf0*/  BRA `(.L_x_13) ;  /* 0x0000000000207947 */ /* 0x000fec0003800000 */
.L_x_12:
[----:B------:R-:W-:-:S06]  /*0d00*/  ULEA UR6, UR5, 0x2, 0x1 ;  /* 0x0000000205067891 */ /* 0x000fcc000f8e083f */
[----:B------:R-:W-:Y:S01]  /*0d10*/  MOV R16, UR6 ;  /* 0x0000000600107c02 */ /* 0x000fe20008000f00 */
[----:B------:R-:W-:Y:S06]  /*0d20*/  BRA `(.L_x_13) ;  /* 0x0000000000147947 */ /* 0x000fec0003800000 */
.L_x_11:
[----:B------:R-:W-:-:S06]  /*0d30*/  ULEA UR6, UR5, 0x1, 0x1 ;  /* 0x0000000105067891 */ /* 0x000fcc000f8e083f */
[----:B------:R-:W-:Y:S01]  /*0d40*/  MOV R16, UR6 ;  /* 0x0000000600107c02 */ /* 0x000fe20008000f00 */
[----:B------:R-:W-:Y:S06]  /*0d50*/  BRA `(.L_x_13) ;  /* 0x0000000000087947 */ /* 0x000fec0003800000 */
.L_x_10:
[----:B------:R-:W-:-:S06]  /*0d60*/  USHF.L.U32 UR6, UR5, 0x1, URZ ;  /* 0x0000000105067899 */ /* 0x000fcc000800063f */
[----:B------:R-:W-:-:S07]  /*0d70*/  MOV R16, UR6 ;  /* 0x0000000600107c02 */ /* 0x000fce0008000f00 */
.L_x_13:
[----:B------:R-:W1:Y:S01]  /*0d80*/  LDC R3, c[0x0][0x28c] ;  /* 0x0000a300ff037b82 */ /* 0x000e620000000800 */
[----:B------:R-:W-:Y:S02]  /*0d90*/  ULOP3.LUT UR6, UR14, 0x1, URZ, 0xfc, !UPT ;  /* 0x000000010e067892 */ /* 0x000fe4000f8efc3f */
[----:B------:R-:W-:Y:S02]  /*0da0*/  ULEA UR5, UR5, 0xbf, 0x7 ;  /* 0x000000bf05057891 */ /* 0x000fe4000f8e383f */
[----:B------:R-:W-:Y:S02]  /*0db0*/  UISETP.NE.AND UP0, UPT, UR6, 0x3, UPT ;  /* 0x000000030600788c */ /* 0x000fe4000bf05270 */
[----:B------:R-:W-:-:S04]  /*0dc0*/  USHF.R.U32.HI UR5, URZ, 0x6, UR5 ;  /* 0x000000063f057899 */ /* 0x000fc80008011605 */
[----:B------:R-:W-:Y:S02]  /*0dd0*/  PLOP3.LUT P0, PT, PT, PT, UP0, 0x80, 0x0 ;  /* 0x000000000000781c */ /* 0x000fe40003f0f008 */
[----:B-1----:R-:W-:-:S04]  /*0de0*/  IADD3 R3, R3, 0x3f, RZ ;  /* 0x0000003f03037810 */ /* 0x002fc80007ffe0ff */
[----:B------:R-:W-:-:S04]  /*0df0*/  SHF.R.S32.HI R4, RZ, 0x1f, R3 ;  /* 0x0000001fff047819 */ /* 0x000fc80000011403 */
[----:B------:R-:W-:-:S04]  /*0e00*/  LEA.HI R4, R4, R3, RZ, 0x6 ;  /* 0x0000000304047211 */ /* 0x000fc800078f30ff */
[----:B------:R-:W-:-:S04]  /*0e10*/  SHF.R.S32.HI R4, RZ, 0x6, R4 ;  /* 0x00000006ff047819 */ /* 0x000fc80000011404 */
[----:B------:R-:W-:Y:S01]  /*0e20*/  VIMNMX R19, R4, UR5, PT ;  /* 0x0000000504137c48 */ /* 0x000fe2000bfe0100 */
[----:B------:R-:W-:Y:S06]  /*0e30*/  @!P0 BRA `(.L_x_14) ;  /* 0x0000000000048947 */ /* 0x000fec0003800000 */
[----:B------:R-:W-:Y:S01]  /*0e40*/  BPT.TRAP 0x1 ;  /* 0x000000040000795c */ /* 0x000fe20000300000 */
.L_x_14:
[----:B------:R-:W1:Y:S01]  /*0e50*/  S2UR UR5, SR_CgaCtaId ;  /* 0x00000000000579c3 */ /* 0x000e620000008800 */
[----:B------:R-:W-:Y:S01]  /*0e60*/  UMOV UR60, 0x400 ;  /* 0x00000400003c7882 */ /* 0x000fe20000000000 */
[----:B------:R-:W-:Y:S02]  /*0e70*/  MOV R7, UR4 ;  /* 0x0000000400077c02 */ /* 0x000fe40008000f00 */
[----:B------:R-:W-:Y:S02]  /*0e80*/  SHF.R.S32.HI R3, RZ, 0x1f, R0 ;  /* 0x0000001fff037819 */ /* 0x000fe40000011400 */
[----:B------:R-:W-:Y:S02]  /*0e90*/  SHF.L.U32 R7, R7, 0x1f, RZ ;  /* 0x0000001f07077819 */ /* 0x000fe400000006ff */
[----:B------:R-:W-:Y:S02]  /*0ea0*/  LEA.HI R3, R3, R0, RZ, 0x7 ;  /* 0x0000000003037211 */ /* 0x000fe400078f38ff */
[----:B------:R-:W-:-:S02]  /*0eb0*/  R2UR UR6, R16 ;  /* 0x00000000100672ca */ /* 0x000fc400000e0000 */
[----:B------:R-:W-:-:S04]  /*0ec0*/  LOP3.LUT R3, R3, 0xffffff80, RZ, 0xc0, !PT ;  /* 0xffffff8003037812 */ /* 0x000fc800078ec0ff */
[----:B------:R-:W-:-:S04]  /*0ed0*/  IADD3 R3, -R3, R0, RZ ;  /* 0x0000000003037210 */ /* 0x000fc80007ffe1ff */
[----:B------:R-:W-:Y:S01]  /*0ee0*/  SHF.R.S32.HI R0, RZ, 0x1f, R3 ;  /* 0x0000001fff007819 */ /* 0x000fe20000011403 */
[----:B-1----:R-:W-:-:S03]  /*0ef0*/  ULEA UR60, UR5, UR60, 0x18 ;  /* 0x0000003c053c7291 */ /* 0x002fc6000f8ec03f */
[CC--:B------:R-:W-:Y:S02]  /*0f00*/  LEA.HI R4, R0.reuse, R3.reuse, RZ, 0x2 ;  /* 0x0000000300047211 */ /* 0x0c0fe400078f10ff */
[----:B------:R-:W-:Y:S01]  /*0f10*/  LEA.HI R0, R0, R3, RZ, 0x5 ;  /* 0x0000000300007211 */ /* 0x000fe200078f28ff */
[----:B------:R-:W-:Y:S01]  /*0f20*/  ULEA UR5, UR11, UR60, 0x3 ;  /* 0x0000003c0b057291 */ /* 0x000fe2000f8e183f */
[--C-:B------:R-:W-:Y:S02]  /*0f30*/  SHF.R.S32.HI R5, RZ, 0x2, R4.reuse ;  /* 0x00000002ff057819 */ /* 0x100fe40000011404 */
[----:B------:R-:W-:Y:S02]  /*0f40*/  SHF.R.S32.HI R6, RZ, 0x1f, R4 ;  /* 0x0000001fff067819 */ /* 0x000fe40000011404 */
[----:B------:R-:W-:Y:S02]  /*0f50*/  LOP3.LUT R4, R4, 0x7ffffffc, RZ, 0xc0, !PT ;  /* 0x7ffffffc04047812 */ /* 0x000fe400078ec0ff */
[----:B------:R-:W-:-:S02]  /*0f60*/  LEA.HI R6, R6, R5, RZ, 0x3 ;  /* 0x0000000506067211 */ /* 0x000fc400078f18ff */
[----:B------:R-:W1:Y:S01]  /*0f70*/  SYNCS.PHASECHK.TRANS64.TRYWAIT P1, [UR5+0x38050], R7 ;  /* 0x03805007ff0075a7 */ /* 0x000e620008020145 */
[----:B------:R-:W-:Y:S02]  /*0f80*/  IADD3 R4, R3, -R4, RZ ;  /* 0x8000000403047210 */ /* 0x000fe40007ffe0ff */
[----:B------:R-:W-:-:S04]  /*0f90*/  LOP3.LUT R6, R6, 0xfffffff8, RZ, 0xc0, !PT ;  /* 0xfffffff806067812 */ /* 0x000fc800078ec0ff */
[----:B------:R-:W-:Y:S02]  /*0fa0*/  IADD3 R6, R5, -R6, RZ ;  /* 0x8000000605067210 */ /* 0x000fe40007ffe0ff */
[----:B------:R-:W-:-:S04]  /*0fb0*/  SHF.R.S32.HI R5, RZ, 0x5, R0 ;  /* 0x00000005ff057819 */ /* 0x000fc80000011400 */
[----:B------:R-:W-:Y:S02]  /*0fc0*/  LEA R3, R5, R6, 0x4 ;  /* 0x0000000605037211 */ /* 0x000fe400078e20ff */
[----:B------:R-:W-:Y:S01]  /*0fd0*/  MOV R6, UR6 ;  /* 0x0000000600067c02 */ /* 0x000fe20008000f00 */
[----:B-1----:R-:W-:Y:S06]  /*0fe0*/  @!P1 BRA `(.L_x_15) ;  /* 0x000000b4009c9947 */ /* 0x002fec0003800000 */
.L_x_113:
[----:B------:R-:W-:Y:S02]  /*0ff0*/  SHF.L.U32 R17, R4, 0x1, RZ ;  /* 0x0000000104117819 */ /* 0x000fe400000006ff */
[----:B------:R-:W-:Y:S01]  /*1000*/  LEA R3, R6, R3, 0x6 ;  /* 0x0000000306037211 */ /* 0x000fe200078e30ff */
[----:B------:R-:W-:Y:S06]  /*1010*/  @!P0 BRA `(.L_x_16) ;  /* 0x0000000000048947 */ /* 0x000fec0003800000 */
[----:B------:R-:W-:Y:S01]  /*1020*/  BPT.TRAP 0x1 ;  /* 0x000000040000795c */ /* 0x000fe20000300000 */
.L_x_16:
[----:B------:R-:W-:Y:S01]  /*1030*/  SHF.L.U32 R21, RZ, 0x1f, RZ ;  /* 0x0000001fff157819 */ /* 0x000fe200000006ff */
[----:B------:R-:W-:Y:S01]  /*1040*/  UIADD3 UR18, UR60, 0x38090, URZ ;  /* 0x000380903c127890 */ /* 0x000fe2000fffe03f */
[----:B------:R-:W-:Y:S02]  /*1050*/  ISETP.NE.AND P2, PT, RZ, UR10, PT ;  /* 0x0000000aff007c0c */ /* 0x000fe4000bf45270 */
[----:B------:R-:W2:Y:S02]  /*1060*/  SYNCS.PHASECHK.TRANS64.TRYWAIT P1, [UR60+0x38000], R21 ;  /* 0x03800015ff0075a7 */ /* 0x000ea4000802017c */
[----:B--2---:R-:W-:Y:S09]  /*1070*/  @!P1 BRA `(.L_x_17) ;  /* 0x000000b400909947 */ /* 0x004ff20003800000 */
.L_x_114:
[----:B------:R-:W-:Y:S02]  /*1080*/  R2UR UR4, R2 ;  /* 0x00000000020472ca */ /* 0x000fe400000e0000 */
[----:B-1----:R-:W-:-:S04]  /*1090*/  SEL R0, RZ, 0x1, P2 ;  /* 0x00000001ff007807 */ /* 0x002fc80001000000 */
[----:B------:R-:W-:-:S07]  /*10a0*/  SHF.L.U32 R0, R0, 0x1f, RZ ;  /* 0x0000001f00007819 */ /* 0x000fce00000006ff */
[----:B------:R-:W-:-:S06]  /*10b0*/  ULEA UR4, UR4, UR18, 0x3 ;  /* 0x0000001204047291 */ /* 0x000fcc000f8e183f */
[----:B------:R-:W-:-:S03]  /*10c0*/  MOV R12, UR4 ;  /* 0x00000004000c7c02 */ /* 0x000fc60008000f00 */
[----:B------:R-:W1:Y:S02]  /*10d0*/  SYNCS.PHASECHK.TRANS64.TRYWAIT P1, [UR4+-0x8], R0 ;  /* 0xfffff800ff0075a7 */ /* 0x000e640008020144 */
[----:B-1----:R-:W-:Y:S05]  /*10e0*/  @!P1 BRA `(.L_x_18) ;  /* 0x000000b4008c9947 */ /* 0x002fea0003800000 */
.L_x_115:
[----:B------:R-:W-:Y:S01]  /*10f0*/  USHF.R.U32.HI UR4, URZ, 0x4, UR60 ;  /* 0x000000043f047899 */ /* 0x000fe2000801163c */
[----:B------:R-:W-:Y:S01]  /*1100*/  WARPGROUP.ARRIVE ;  /* 0x00000000000079c5 */ /* 0x000fe20000000000 */
[----:B------:R-:W-:Y:S01]  /*1110*/  UIADD3 UR5, UR60, 0x10000, URZ ;  /* 0x000100003c057890 */ /* 0x000fe2000fffe03f */
[C---:B-1----:R-:W-:Y:S01]  /*1120*/  IADD3 R0, R3.reuse, 0x8, RZ ;  /* 0x0000000803007810 */ /* 0x042fe20007ffe0ff */
[----:B------:R-:W-:Y:S01]  /*1130*/  ULOP3.LUT UR4, UR4, 0x3fff, URZ, 0xc0, !UPT ;  /* 0x00003fff04047892 */ /* 0x000fe2000f8ec03f */
[-C--:B------:R-:W-:Y:S01]  /*1140*/  ISETP.GE.AND P3, PT, R3, R17.reuse, PT ;  /* 0x000000110300720c */ /* 0x080fe20003f66270 */
[----:B------:R-:W-:Y:S01]  /*1150*/  USHF.R.U32.HI UR5, URZ, 0x4, UR5 ;  /* 0x000000043f057899 */ /* 0x000fe20008011605 */
[CC--:B------:R-:W-:Y:S01]  /*1160*/  ISETP.GE.AND P5, PT, R0.reuse, R17.reuse, PT ;  /* 0x000000110000720c */ /* 0x0c0fe20003fa6270 */
[----:B------:R-:W-:Y:S01]  /*1170*/  ULOP3.LUT UR4, UR4, 0x10000, URZ, 0xfc, !UPT ;  /* 0x0001000004047892 */ /* 0x000fe2000f8efc3f */
[----:B------:R-:W-:Y:S01]  /*1180*/  ISETP.GT.AND P1, PT, R0, R17, PT ;  /* 0x000000110000720c */ /* 0x000fe20003f24270 */
[----:B------:R-:W-:Y:S01]  /*1190*/  ULOP3.LUT UR15, UR5, 0x3fff, URZ, 0xc0, !UPT ;  /* 0x00003fff050f7892 */ /* 0x000fe2000f8ec03f */
[C---:B------:R-:W-:Y:S01]  /*11a0*/  IADD3 R20, R17.reuse, 0x10, RZ ;  /* 0x0000001011147810 */ /* 0x040fe20007ffe0ff */
[----:B------:R-:W-:Y:S01]  /*11b0*/  ULEA UR11, UR11, UR4, 0xb ;  /* 0x000000040b0b7291 */ /* 0x000fe2000f8e583f */
[C---:B------:R-:W-:Y:S01]  /*11c0*/  IADD3 R14, R17.reuse, 0x8, RZ ;  /* 0x00000008110e7810 */ /* 0x040fe20007ffe0ff */
[----:B------:R-:W-:Y:S01]  /*11d0*/  ULOP3.LUT UR61, UR15, 0x10000, URZ, 0xfc, !UPT ;  /* 0x000100000f3d7892 */ /* 0x000fe2000f8efc3f */
[----:B------:R-:W-:Y:S01]  /*11e0*/  IADD3 R18, R17, 0x9, RZ ;  /* 0x0000000911127810 */ /* 0x000fe20007ffe0ff */
[----:B------:R-:W-:Y:S01]  /*11f0*/  UMOV UR7, 0x40000040 ;  /* 0x4000004000077882 */ /* 0x000fe20000000000 */
[----:B------:R-:W-:Y:S01]  /*1200*/  UMOV UR9, 0x40000040 ;  /* 0x4000004000097882 */ /* 0x000fe20000000000 */
[----:B------:R-:W-:Y:S01]  /*1210*/  UMOV UR5, UR7 ;  /* 0x0000000700057c82 */ /* 0x000fe20008000000 */
[----:B------:R-:W-:Y:S01]  /*1220*/  UMOV UR6, UR11 ;  /* 0x0000000b00067c82 */ /* 0x000fe20008000000 */
[----:B------:R-:W-:Y:S01]  /*1230*/  MOV R5, UR7 ;  /* 0x0000000700057c02 */ /* 0x000fe20008000f00 */
[----:B------:R-:W-:Y:S01]  /*1240*/  UMOV UR4, UR6 ;  /* 0x0000000600047c82 */ /* 0x000fe20008000000 */
[----:B------:R-:W-:Y:S01]  /*1250*/  MOV R4, UR6 ;  /* 0x0000000600047c02 */ /* 0x000fe20008000f00 */
[----:B------:R-:W-:Y:S01]  /*1260*/  UMOV UR6, UR61 ;  /* 0x0000003d00067c82 */ /* 0x000fe20008000000 */
[----:B------:R-:W-:Y:S01]  /*1270*/  MOV R7, UR9 ;  /* 0x0000000900077c02 */ /* 0x000fe20008000f00 */
[----:B------:R-:W-:Y:S01]  /*1280*/  HGMMA.64x64x16.F32 R24, gdesc[UR4], RZ, !UPT, gsb0 ;  /* 0x00e00000041879f0 */ /* 0x000fe2000c0008ff */
[----:B------:R-:W-:Y:S01]  /*1290*/  UIADD3 UR4, UR11, 0x2, URZ ;  /* 0x000000020b047890 */ /* 0x000fe2000fffe03f */
[C---:B------:R-:W-:Y:S01]  /*12a0*/  ISETP.GE.AND P6, PT, R3.reuse, R20, PT ;  /* 0x000000140300720c */ /* 0x040fe20003fc6270 */
[----:B------:R-:W-:Y:S01]  /*12b0*/  UIADD3 UR6, UR61, 0x2, URZ ;  /* 0x000000023d067890 */ /* 0x000fe2000fffe03f */
[C---:B------:R-:W-:Y:S01]  /*12c0*/  ISETP.GE.AND P2, PT, R3.reuse, R14, PT ;  /* 0x0000000e0300720c */ /* 0x040fe20003f46270 */
[----:B------:R-:W-:Y:S01]  /*12d0*/  UMOV UR5, UR9 ;  /* 0x0000000900057c82 */ /* 0x000fe20008000000 */
[----:B------:R-:W-:Y:S01]  /*12e0*/  UMOV UR7, 0x40000040 ;  /* 0x4000004000077882 */ /* 0x000fe20000000000 */
[----:B------:R-:W-:Y:S01]  /*12f0*/  UMOV UR9, 0x40000040 ;  /* 0x4000004000097882 */ /* 0x000fe20000000000 */
[----:B------:R-:W-:Y:S01]  /*1300*/  UMOV UR8, UR4 ;  /* 0x0000000400087c82 */ /* 0x000fe20008000000 */
[----:B------:R-:W-:Y:S01]  /*1310*/  MOV R9, UR9 ;  /* 0x0000000900097c02 */ /* 0x000fe20008000f00 */
[----:B------:R-:W-:Y:S01]  /*1320*/  UMOV UR4, UR8 ;  /* 0x0000000800047c82 */ /* 0x000fe20008000000 */
[----:B------:R-:W-:Y:S01]  /*1330*/  MOV R6, UR8 ;  /* 0x0000000800067c02 */ /* 0x000fe20008000f00 */
[----:B------:R-:W-:Y:S01]  /*1340*/  UIADD3 UR12, UR11, 0x200, URZ ;  /* 0x000002000b0c7890 */ /* 0x000fe2000fffe03f */
[----:B------:R-:W-:Y:S01]  /*1350*/  ISETP.GE.AND P4, PT, R3, R18, PT ;  /* 0x000000120300720c */ /* 0x000fe20003f86270 */
[----:B------:R-:W-:Y:S01]  /*1360*/  UMOV UR13, 0x40000040 ;  /* 0x40000040000d7882 */ /* 0x000fe20000000000 */
[----:B------:R-:W-:Y:S01]  /*1370*/  UIADD3 UR16, UR11, 0x202, URZ ;  /* 0x000002020b107890 */ /* 0x000fe2000fffe03f */
[C---:B------:R-:W-:Y:S01]  /*1380*/  IADD3 R18, R17.reuse, 0x19, RZ ;  /* 0x0000001911127810 */ /* 0x040fe20007ffe0ff */
[----:B------:R-:W-:Y:S01]  /*1390*/  UMOV UR17, 0x40000040 ;  /* 0x4000004000117882 */ /* 0x000fe20000000000 */
[----:B------:R-:W-:Y:S01]  /*13a0*/  UIADD3 UR20, UR11, 0x204, URZ ;  /* 0x000002040b147890 */ /* 0x000fe2000fffe03f */
[----:B------:R-:W-:Y:S01]  /*13b0*/  IADD3 R14, R17, 0x11, RZ ;  /* 0x00000011110e7810 */ /* 0x000fe20007ffe0ff */
[----:B------:R-:W-:Y:S01]  /*13c0*/  UMOV UR21, 0x40000040 ;  /* 0x4000004000157882 */ /* 0x000fe20000000000 */
[----:B------:R-:W-:Y:S01]  /*13d0*/  UIADD3 UR24, UR11, 0x206, URZ ;  /* 0x000002060b187890 */ /* 0x000fe2000fffe03f */
        /* <DEDUP_REMOVED lines=15> */
[----:B------:R-:W-:Y:S01]  /*14d0*/  UMOV UR23, 0x40000040 ;  /* 0x4000004000177882 */ /* 0x000fe20000000000 */
[----:B------:R-:W-:Y:S01]  /*14e0*/  USHF.L.U32 UR10, UR10, 0x3, URZ ;  /* 0x000000030a0a7899 */ /* 0x000fe2000800063f */
[----:B------:R-:W-:-:S03]  /*14f0*/  MOV R11, UR23 ;  /* 0x00000017000b7c02 */ /* 0x000fc60008000f00 */
[----:B------:R-:W-:Y:S01]  /*1500*/  ULOP3.LUT UR10, UR10, 0x8, URZ, 0xc, !UPT ;  /* 0x000000080a0a7892 */ /* 0x000fe2000f8e0c3f */
[----:B------:R-:W-:Y:S02]  /*1510*/  WARPGROUP.DEPBAR.LE gsb0, 0x0 ;  /* 0x00008000000079c5 */ /* 0x000fe40000010000 */
[----:B------:R-:W-:-:S06]  /*1520*/  WARPGROUP.ARRIVE ;  /* 0x00000000000079c5 */ /* 0x000fcc0000000000 */
[----:B------:R-:W-:Y:S01]  /*1530*/  HGMMA.64x64x16.F32 R24, gdesc[UR4], R24, gsb0 ;  /* 0x00e00000041879f0 */ /* 0x000fe20008000818 */
[----:B------:R-:W-:Y:S02]  /*1540*/  UIADD3 UR4, UR11, 0x4, URZ ;  /* 0x000000040b047890 */ /* 0x000fe4000fffe03f */
[----:B------:R-:W-:Y:S01]  /*1550*/  UIADD3 UR6, UR61, 0x4, URZ ;  /* 0x000000043d067890 */ /* 0x000fe2000fffe03f */
[----:B------:R-:W-:Y:S01]  /*1560*/  UMOV UR5, UR9 ;  /* 0x0000000900057c82 */ /* 0x000fe20008000000 */
[----:B------:R-:W-:Y:S01]  /*1570*/  UMOV UR7, 0x40000040 ;  /* 0x4000004000077882 */ /* 0x000fe20000000000 */
[----:B------:R-:W-:Y:S02]  /*1580*/  UMOV UR9, 0x40000040 ;  /* 0x4000004000097882 */ /* 0x000fe40000000000 */
[----:B------:R-:W-:Y:S02]  /*1590*/  UMOV UR8, UR4 ;  /* 0x0000000400087c82 */ /* 0x000fe40008000000 */
[----:B------:R-:W-:Y:S01]  /*15a0*/  UMOV UR4, UR8 ;  /* 0x0000000800047c82 */ /* 0x000fe20008000000 */
[----:B------:R-:W-:Y:S01]  /*15b0*/  MOV R8, UR8 ;  /* 0x0000000800087c02 */ /* 0x000fe20008000f00 */
[----:B------:R-:W-:Y:S01]  /*15c0*/  UIADD3 UR8, UR11, 0x6, URZ ;  /* 0x000000060b087890 */ /* 0x000fe2000fffe03f */
[----:B------:R-:W-:-:S02]  /*15d0*/  WARPGROUP.DEPBAR.LE gsb0, 0x0 ;  /* 0x00008000000079c5 */ /* 0x000fc40000010000 */
[----:B------:R-:W-:-:S06]  /*15e0*/  WARPGROUP.ARRIVE ;  /* 0x00000000000079c5 */ /* 0x000fcc0000000000 */
[----:B------:R-:W-:Y:S01]  /*15f0*/  HGMMA.64x64x16.F32 R24, gdesc[UR4], R24, gsb0 ;  /* 0x00e00000041879f0 */ /* 0x000fe20008000818 */
[----:B------:R-:W-:Y:S01]  /*1600*/  UIADD3 UR6, UR61, 0x6, URZ ;  /* 0x000000063d067890 */ /* 0x000fe2000fffe03f */
[----:B------:R-:W-:Y:S01]  /*1610*/  UMOV UR4, UR8 ;  /* 0x0000000800047c82 */ /* 0x000fe20008000000 */
[----:B------:R-:W-:Y:S01]  /*1620*/  UMOV UR5, UR9 ;  /* 0x0000000900057c82 */ /* 0x000fe20008000000 */
[----:B------:R-:W-:Y:S01]  /*1630*/  UMOV UR7, 0x40000040 ;  /* 0x4000004000077882 */ /* 0x000fe20000000000 */
[----:B------:R-:W-:Y:S02]  /*1640*/  WARPGROUP.DEPBAR.LE gsb0, 0x0 ;  /* 0x00008000000079c5 */ /* 0x000fe40000010000 */
        /* <DEDUP_REMOVED lines=79> */
[----:B------:R-:W-:Y:S02]  /*1b40*/  UIADD3 UR4, UR11, 0x606, URZ ;  /* 0x000006060b047890 */ /* 0x000fe4000fffe03f */
[----:B------:R-:W-:Y:S01]  /*1b50*/  UIADD3 UR6, UR61, 0x606, URZ ;  /* 0x000006063d067890 */ /* 0x000fe2000fffe03f */
[----:B------:R-:W-:Y:S01]  /*1b60*/  UMOV UR5, UR23 ;  /* 0x0000001700057c82 */ /* 0x000fe20008000000 */
[----:B------:R-:W-:-:S03]  /*1b70*/  UMOV UR7, 0x40000040 ;  /* 0x4000004000077882 */ /* 0x000fc60000000000 */
[----:B------:R-:W-:Y:S02]  /*1b80*/  UMOV UR22, UR4 ;  /* 0x0000000400167c82 */ /* 0x000fe40008000000 */
[----:B------:R-:W-:Y:S01]  /*1b90*/  UMOV UR4, UR22 ;  /* 0x0000001600047c82 */ /* 0x000fe20008000000 */
[----:B------:R-:W-:Y:S01]  /*1ba0*/  MOV R10, UR22 ;  /* 0x00000016000a7c02 */ /* 0x000fe20008000f00 */
[----:B------:R-:W-:Y:S02]  /*1bb0*/  WARPGROUP.DEPBAR.LE gsb0, 0x0 ;  /* 0x00008000000079c5 */ /* 0x000fe40000010000 */
[----:B------:R-:W-:-:S06]  /*1bc0*/  WARPGROUP.ARRIVE ;  /* 0x00000000000079c5 */ /* 0x000fcc0000000000 */
[----:B------:R-:W-:Y:S01]  /*1bd0*/  HGMMA.64x64x16.F32 R24, gdesc[UR4], R24, gsb0 ;  /* 0x00e00000041879f0 */ /* 0x000fe20008000818 */
[----:B------:R-:W-:Y:S01]  /*1be0*/  ULDC UR4, c[0x0][0x604] ;  /* 0x0001810000047ab9 */ /* 0x000fe20000000800 */
[----:B------:R-:W-:Y:S01]  /*1bf0*/  ULDC UR5, c[0x0][0x604] ;  /* 0x0001810000057ab9 */ /* 0x000fe20000000800 */
[----:B------:R-:W-:Y:S02]  /*1c00*/  WARPGROUP.DEPBAR.LE gsb0, 0x0 ;  /* 0x00008000000079c5 */ /* 0x000fe40000010000 */
[----:B------:R-:W-:Y:S02]  /*1c10*/  FSEL R26, R26, -INF , P5 ;  /* 0xff8000001a1a7808 */ /* 0x000fe40002800000 */
[----:B------:R-:W-:Y:S02]  /*1c20*/  FSEL R27, R27, -INF , P1 ;  /* 0xff8000001b1b7808 */ /* 0x000fe40000800000 */
[----:B------:R-:W-:Y:S02]  /*1c30*/  FSEL R30, R30, -INF , P3 ;  /* 0xff8000001e1e7808 */ /* 0x000fe40001800000 */
[----:B------:R-:W-:-:S02]  /*1c40*/  ISETP.GT.AND P1, PT, R3, R17, PT ;  /* 0x000000110300720c */ /* 0x000fc40003f24270 */
[----:B------:R-:W-:Y:S02]  /*1c50*/  FMNMX R13, R26, R27, !PT ;  /* 0x0000001b1a0d7209 */ /* 0x000fe40007800000 */
[----:B------:R-:W-:Y:S02]  /*1c60*/  FSEL R31, R31, -INF , P1 ;  /* 0xff8000001f1f7808 */ /* 0x000fe40000800000 */
[----:B------:R-:W-:Y:S02]  /*1c70*/  FMNMX R20, R30, R13, !PT ;  /* 0x0000000d1e147209 */ /* 0x000fe40007800000 */
[----:B------:R-:W-:Y:S02]  /*1c80*/  FSEL R34, R34, -INF , P2 ;  /* 0xff80000022227808 */ /* 0x000fe40001000000 */
[----:B------:R-:W-:Y:S02]  /*1c90*/  FMNMX R13, R31, R20, !PT ;  /* 0x000000141f0d7209 */ /* 0x000fe40007800000 */
[----:B------:R-:W-:-:S02]  /*1ca0*/  FSEL R25, R25, -INF , P1 ;  /* 0xff80000019197808 */ /* 0x000fc40000800000 */
[----:B------:R-:W-:Y:S02]  /*1cb0*/  ISETP.GE.AND P1, PT, R3, R18, PT ;  /* 0x000000120300720c */ /* 0x000fe40003f26270 */
[----:B------:R-:W-:Y:S02]  /*1cc0*/  FSEL R35, R35, -INF , P4 ;  /* 0xff80000023237808 */ /* 0x000fe40002000000 */
[----:B------:R-:W-:Y:S02]  /*1cd0*/  FMNMX R18, R34, R13, !PT ;  /* 0x0000000d22127209 */ /* 0x000fe40007800000 */
[----:B------:R-:W-:Y:S02]  /*1ce0*/  ISETP.GE.AND P5, PT, R3, R14, PT ;  /* 0x0000000e0300720c */ /* 0x000fe40003fa6270 */
[----:B------:R-:W-:Y:S02]  /*1cf0*/  IADD3 R14, R17, 0x18, RZ ;  /* 0x00000018110e7810 */ /* 0x000fe40007ffe0ff */
[----:B------:R-:W-:-:S02]  /*1d00*/  FSEL R38, R38, -INF , P6 ;  /* 0xff80000026267808 */ /* 0x000fc40003000000 */
[----:B------:R-:W-:Y:S02]  /*1d10*/  FMNMX R13, R35, R18, !PT ;  /* 0x00000012230d7209 */ /* 0x000fe40007800000 */
[----:B------:R-:W-:Y:S02]  /*1d20*/  FSEL R24, R24, -INF , P3 ;  /* 0xff80000018187808 */ /* 0x000fe40001800000 */
[----:B------:R-:W-:Y:S02]  /*1d30*/  ISETP.GE.AND P3, PT, R3, R14, PT ;  /* 0x0000000e0300720c */ /* 0x000fe40003f66270 */
[----:B------:R-:W-:Y:S02]  /*1d40*/  IADD3 R14, R17, 0x20, RZ ;  /* 0x00000020110e7810 */ /* 0x000fe40007ffe0ff */
[----:B------:R-:W-:Y:S02]  /*1d50*/  FSEL R39, R39, -INF , P5 ;  /* 0xff80000027277808 */ /* 0x000fe40002800000 */
[----:B------:R-:W-:-:S02]  /*1d60*/  FMNMX R18, R38, R13, !PT ;  /* 0x0000000d26127209 */ /* 0x000fc40007800000 */
[----:B------:R-:W-:Y:S02]  /*1d70*/  FSEL R28, R28, -INF , P2 ;  /* 0xff8000001c1c7808 */ /* 0x000fe40001000000 */
[----:B------:R-:W-:Y:S02]  /*1d80*/  ISETP.GE.AND P2, PT, R3, R14, PT ;  /* 0x0000000e0300720c */ /* 0x000fe40003f46270 */
[----:B------:R-:W-:Y:S02]  /*1d90*/  IADD3 R14, R17, 0x21, RZ ;  /* 0x00000021110e7810 */ /* 0x000fe40007ffe0ff */
[----:B------:R-:W-:Y:S02]  /*1da0*/  FSEL R42, R42, -INF , P3 ;  /* 0xff8000002a2a7808 */ /* 0x000fe40001800000 */
[----:B------:R-:W-:Y:S02]  /*1db0*/  FMNMX R13, R39, R18, !PT ;  /* 0x00000012270d7209 */ /* 0x000fe40007800000 */
[----:B------:R-:W-:-:S02]  /*1dc0*/  FSEL R29, R29, -INF , P4 ;  /* 0xff8000001d1d7808 */ /* 0x000fc40002000000 */
[----:B------:R-:W-:Y:S02]  /*1dd0*/  ISETP.GE.AND P4, PT, R3, R14, PT ;  /* 0x0000000e0300720c */ /* 0x000fe40003f86270 */
[----:B------:R-:W-:Y:S02]  /*1de0*/  FSEL R43, R43, -INF , P1 ;  /* 0xff8000002b2b7808 */ /* 0x000fe40000800000 */
[----:B------:R-:W-:Y:S02]  /*1df0*/  FMNMX R18, R42, R13, !PT ;  /* 0x0000000d2a127209 */ /* 0x000fe40007800000 */
[----:B------:R-:W-:Y:S02]  /*1e00*/  IADD3 R14, R17, 0x28, RZ ;  /* 0x00000028110e7810 */ /* 0x000fe40007ffe0ff */
[----:B------:R-:W-:Y:S02]  /*1e10*/  FSEL R32, R32, -INF , P6 ;  /* 0xff80000020207808 */ /* 0x000fe40003000000 */
[----:B------:R-:W-:-:S02]  /*1e20*/  FSEL R46, R46, -INF , P2 ;  /* 0xff8000002e2e7808 */ /* 0x000fc40001000000 */
[----:B------:R-:W-:Y:S02]  /*1e30*/  FMNMX R13, R43, R18, !PT ;  /* 0x000000122b0d7209 */ /* 0x000fe40007800000 */
[----:B------:R-:W-:Y:S02]  /*1e40*/  ISETP.GE.AND P6, PT, R3, R14, PT ;  /* 0x0000000e0300720c */ /* 0x000fe40003fc6270 */
[----:B------:R-:W-:Y:S02]  /*1e50*/  IADD3 R14, R17, 0x29, RZ ;  /* 0x00000029110e7810 */ /* 0x000fe40007ffe0ff */
[----:B------:R-:W-:Y:S02]  /*1e60*/  FSEL R47, R47, -INF , P4 ;  /* 0xff8000002f2f7808 */ /* 0x000fe40002000000 */
[----:B------:R-:W-:Y:S02]  /*1e70*/  FMNMX R18, R46, R13, !PT ;  /* 0x0000000d2e127209 */ /* 0x000fe40007800000 */
[----:B------:R-:W-:-:S02]  /*1e80*/  FSEL R33, R33, -INF , P5 ;  /* 0xff80000021217808 */ /* 0x000fc40002800000 */
[----:B------:R-:W-:Y:S02]  /*1e90*/  ISETP.GE.AND P5, PT, R3, R14, PT ;  /* 0x0000000e0300720c */ /* 0x000fe40003fa6270 */
[----:B------:R-:W-:Y:S02]  /*1ea0*/  IADD3 R14, R17, 0x30, RZ ;  /* 0x00000030110e7810 */ /* 0x000fe40007ffe0ff */
[----:B------:R-:W-:Y:S02]  /*1eb0*/  FSEL R50, R50, -INF , P6 ;  /* 0xff80000032327808 */ /* 0x000fe40003000000 */
[----:B------:R-:W-:Y:S02]  /*1ec0*/  FMNMX R13, R47, R18, !PT ;  /* 0x000000122f0d7209 */ /* 0x000fe40007800000 */
[----:B------:R-:W-:Y:S02]  /*1ed0*/  FSEL R36, R36, -INF , P3 ;  /* 0xff80000024247808 */ /* 0x000fe40001800000 */
[----:B------:R-:W-:-:S02]  /*1ee0*/  ISETP.GE.AND P3, PT, R3, R14, PT ;  /* 0x0000000e0300720c */ /* 0x000fc40003f66270 */
[----:B------:R-:W-:Y:S02]  /*1ef0*/  IADD3 R14, R17, 0x31, RZ ;  /* 0x00000031110e7810 */ /* 0x000fe40007ffe0ff */
[----:B------:R-:W-:Y:S02]  /*1f00*/  FSEL R51, R51, -INF , P5 ;  /* 0xff80000033337808 */ /* 0x000fe40002800000 */
[----:B------:R-:W-:Y:S02]  /*1f10*/  FMNMX R18, R50, R13, !PT ;  /* 0x0000000d32127209 */ /* 0x000fe40007800000 */
[----:B------:R-:W-:Y:S02]  /*1f20*/  FSEL R37, R37, -INF , P1 ;  /* 0xff80000025257808 */ /* 0x000fe40000800000 */
[----:B------:R-:W-:Y:S02]  /*1f30*/  ISETP.GE.AND P1, PT, R3, R14, PT ;  /* 0x0000000e0300720c */ /* 0x000fe40003f26270 */
[----:B------:R-:W-:-:S02]  /*1f40*/  FSEL R54, R54, -INF , P3 ;  /* 0xff80000036367808 */ /* 0x000fc40001800000 */
[----:B------:R-:W-:Y:S02]  /*1f50*/  FMNMX R15, R51, R18, !PT ;  /* 0x00000012330f7209 */ /* 0x000fe40007800000 */
[----:B------:R-:W-:Y:S02]  /*1f60*/  FMNMX R13, R24, R25, !PT ;  /* 0x00000019180d7209 */ /* 0x000fe40007800000 */
[----:B------:R-:W-:Y:S02]  /*1f70*/  FSEL R55, R55, -INF , P1 ;  /* 0xff80000037377808 */ /* 0x000fe40000800000 */
[----:B------:R-:W-:Y:S02]  /*1f80*/  FMNMX R18, R54, R15, !PT ;  /* 0x0000000f36127209 */ /* 0x000fe40007800000 */
[----:B------:R-:W-:Y:S02]  /*1f90*/  FMNMX R14, R28, R13, !PT ;  /* 0x0000000d1c0e7209 */ /* 0x000fe40007800000 */
[----:B------:R-:W-:-:S02]  /*1fa0*/  FMNMX R15, R55, R18, !PT ;  /* 0x00000012370f7209 */ /* 0x000fc40007800000 */
[----:B------:R-:W-:Y:S02]  /*1fb0*/  FMNMX R13, R29, R14, !PT ;  /* 0x0000000e1d0d7209 */ /* 0x000fe40007800000 */
[----:B------:R-:W-:Y:S01]  /*1fc0*/  FSEL R40, R40, -INF , P2 ;  /* 0xff80000028287808 */ /* 0x000fe20001000000 */
[----:B------:R-:W1:Y:S01]  /*1fd0*/  SHFL.BFLY PT, R20, R15, 0x1, 0x1f ;  /* 0x0c201f000f147f89 */ /* 0x000e6200000e0000 */
[----:B------:R-:W-:Y:S02]  /*1fe0*/  FMNMX R14, R32, R13, !PT ;  /* 0x0000000d200e7209 */ /* 0x000fe40007800000 */
[----:B------:R-:W-:Y:S02]  /*1ff0*/  FSEL R41, R41, -INF , P4 ;  /* 0xff80000029297808 */ /* 0x000fe40002000000 */
[----:B------:R-:W-:Y:S02]  /*2000*/  FMNMX R13, R33, R14, !PT ;  /* 0x0000000e210d7209 */ /* 0x000fe40007800000 */
[----:B------:R-:W-:-:S02]  /*2010*/  FSEL R44, R44, -INF , P6 ;  /* 0xff8000002c2c7808 */ /* 0x000fc40003000000 */
[----:B------:R-:W-:Y:S02]  /*2020*/  FMNMX R14, R36, R13, !PT ;  /* 0x0000000d240e7209 */ /* 0x000fe40007800000 */
[----:B------:R-:W-:Y:S02]  /*2030*/  FSEL R45, R45, -INF , P5 ;  /* 0xff8000002d2d7808 */ /* 0x000fe40002800000 */
[----:B------:R-:W-:Y:S02]  /*2040*/  FMNMX R13, R37, R14, !PT ;  /* 0x0000000e250d7209 */ /* 0x000fe40007800000 */
[----:B------:R-:W-:Y:S02]  /*2050*/  FSEL R48, R48, -INF , P3 ;  /* 0xff80000030307808 */ /* 0x000fe40001800000 */
[----:B------:R-:W-:Y:S02]  /*2060*/  FMNMX R14, R40, R13, !PT ;  /* 0x0000000d280e7209 */ /* 0x000fe40007800000 */
[----:B------:R-:W-:-:S02]  /*2070*/  FSEL R49, R49, -INF , P1 ;  /* 0xff80000031317808 */ /* 0x000fc40000800000 */
[----:B------:R-:W-:Y:S02]  /*2080*/  FMNMX R13, R41, R14, !PT ;  /* 0x0000000e290d7209 */ /* 0x000fe40007800000 */
[----:B------:R-:W-:Y:S02]  /*2090*/  IADD3 R14, R17, 0x38, RZ ;  /* 0x00000038110e7810 */ /* 0x000fe40007ffe0ff */
[----:B-1----:R-:W-:Y:S02]  /*20a0*/  FMNMX R20, R15, R20, !PT ;  /* 0x000000140f147209 */ /* 0x002fe40007800000 */
[----:B------:R-:W-:Y:S02]  /*20b0*/  FMNMX R18, R44, R13, !PT ;  /* 0x0000000d2c127209 */ /* 0x000fe40007800000 */
[----:B------:R-:W-:Y:S01]  /*20c0*/  ISETP.GE.AND P2, PT, R3, R14, PT ;  /* 0x0000000e0300720c */ /* 0x000fe20003f46270 */
[----:B------:R-:W1:Y:S01]  /*20d0*/  SHFL.BFLY PT, R23, R20, 0x2, 0x1f ;  /* 0x0c401f0014177f89 */ /* 0x000e6200000e0000 */
[----:B------:R-:W-:-:S02]  /*20e0*/  FMNMX R13, R45, R18, !PT ;  /* 0x000000122d0d7209 */ /* 0x000fc40007800000 */
[----:B------:R-:W-:Y:S02]  /*20f0*/  IADD3 R14, R17, 0x39, RZ ;  /* 0x00000039110e7810 */ /* 0x000fe40007ffe0ff */
[----:B------:R-:W-:Y:S02]  /*2100*/  FMNMX R18, R48, R13, !PT ;  /* 0x0000000d30127209 */ /* 0x000fe40007800000 */
[----:B------:R-:W-:Y:S02]  /*2110*/  ISETP.GE.AND P1, PT, R3, R14, PT ;  /* 0x0000000e0300720c */ /* 0x000fe40003f26270 */
[----:B------:R-:W-:Y:S02]  /*2120*/  FSEL R52, R52, -INF , P2 ;  /* 0xff80000034347808 */ /* 0x000fe40001000000 */
[----:B------:R-:W-:Y:S02]  /*2130*/  FMNMX R13, R49, R18, !PT ;  /* 0x00000012310d7209 */ /* 0x000fe40007800000 */
[----:B------:R-:W-:-:S02]  /*2140*/  FSEL R53, R53, -INF , P1 ;  /* 0xff80000035357808 */ /* 0x000fc40000800000 */
[----:B------:R-:W-:-:S04]  /*2150*/  FMNMX R14, R52, R13, !PT ;  /* 0x0000000d340e7209 */ /* 0x000fc80007800000 */
[----:B------:R-:W-:-:S05]  /*2160*/  FMNMX R14, R53, R14, !PT ;  /* 0x0000000e350e7209 */ /* 0x000fca0007800000 */
[----:B------:R-:W2:Y:S01]  /*2170*/  SHFL.BFLY PT, R15, R14, 0x1, 0x1f ;  /* 0x0c201f000e0f7f89 */ /* 0x000ea200000e0000 */
[----:B-1----:R-:W-:-:S04]  /*2180*/  FMNMX R13, R20, R23, !PT ;  /* 0x00000017140d7209 */ /* 0x002fc80007800000 */
[----:B------:R-:W-:-:S04]  /*2190*/  FSETP.NEU.AND P1, PT, R13, -INF , PT ;  /* 0xff8000000d00780b */ /* 0x000fc80003f2d000 */
[----:B------:R-:W-:-:S05]  /*21a0*/  FSEL R18, R13, RZ, P1 ;  /* 0x000000ff0d127208 */ /* 0x000fca0000800000 */
[----:B------:R-:W-:Y:S01]  /*21b0*/  FMUL R20, R18, UR4 ;  /* 0x0000000412147c20 */ /* 0x000fe20008400000 */
[----:B------:R-:W-:-:S03]  /*21c0*/  ULDC UR4, c[0x0][0x604] ;  /* 0x0001810000047ab9 */ /* 0x000fc60000000800 */
[--C-:B------:R-:W-:Y:S01]  /*21d0*/  FFMA R26, R26, UR4, -R20.reuse ;  /* 0x000000041a1a7c23 */ /* 0x100fe20008000814 */
[----:B------:R-:W-:Y:S02]  /*21e0*/  ULDC UR4, c[0x0][0x604] ;  /* 0x0001810000047ab9 */ /* 0x000fe40000000800 */
[--C-:B------:R-:W-:Y:S01]  /*21f0*/  FFMA R27, R27, UR4, -R20.reuse ;  /* 0x000000041b1b7c23 */ /* 0x100fe20008000814 */
[----:B------:R-:W-:Y:S01]  /*2200*/  ULDC UR4, c[0x0][0x604] ;  /* 0x0001810000047ab9 */ /* 0x000fe20000000800 */
[----:B------:R-:W-:Y:S01]  /*2210*/  FSETP.GEU.AND P6, PT, R26, -126, PT ;  /* 0xc2fc00001a00780b */ /* 0x000fe20003fce000 */
[--C-:B------:R-:W-:Y:S01]  /*2220*/  FFMA R30, R30, UR4, -R20.reuse ;  /* 0x000000041e1e7c23 */ /* 0x100fe20008000814 */
[----:B--2---:R-:W-:Y:S01]  /*2230*/  FMNMX R15, R14, R15, !PT ;  /* 0x0000000f0e0f7209 */ /* 0x004fe20007800000 */
[----:B------:R-:W-:Y:S01]  /*2240*/  ULDC UR4, c[0x0][0x604] ;  /* 0x0001810000047ab9 */ /* 0x000fe20000000800 */
[----:B------:R-:W-:Y:S01]  /*2250*/  FSETP.GEU.AND P5, PT, R27, -126, PT ;  /* 0xc2fc00001b00780b */ /* 0x000fe20003fae000 */
[----:B------:R-:W-:Y:S01]  /*2260*/  FFMA R31, R31, UR4, -R20 ;  /* 0x000000041f1f7c23 */ /* 0x000fe20008000814 */
[----:B------:R-:W-:Y:S01]  /*2270*/  FSETP.GEU.AND P3, PT, R30, -126, PT ;  /* 0xc2fc00001e00780b */ /* 0x000fe20003f6e000 */
[----:B------:R-:W1:Y:S01]  /*2280*/  SHFL.BFLY PT, R18, R15, 0x2, 0x1f ;  /* 0x0c401f000f127f89 */ /* 0x000e6200000e0000 */
[----:B------:R-:W-:-:S02]  /*2290*/  ULDC UR4, c[0x0][0x604] ;  /* 0x0001810000047ab9 */ /* 0x000fc40000000800 */
[--C-:B------:R-:W-:Y:S01]  /*22a0*/  FFMA R34, R34, UR4, -R20.reuse ;  /* 0x0000000422227c23 */ /* 0x100fe20008000814 */
[----:B------:R-:W-:Y:S01]  /*22b0*/  ULDC UR4, c[0x0][0x604] ;  /* 0x0001810000047ab9 */ /* 0x000fe20000000800 */
[----:B------:R-:W-:Y:S01]  /*22c0*/  FSETP.GEU.AND P2, PT, R31, -126, PT ;  /* 0xc2fc00001f00780b */ /* 0x000fe20003f4e000 */
[--C-:B------:R-:W-:Y:S01]  /*22d0*/  FFMA R35, R35, UR4, -R20.reuse ;  /* 0x0000000423237c23 */ /* 0x100fe20008000814 */
[----:B------:R-:W-:Y:S01]  /*22e0*/  ULDC UR4, c[0x0][0x604] ;  /* 0x0001810000047ab9 */ /* 0x000fe20000000800 */
[----:B------:R-:W-:Y:S01]  /*22f0*/  FSETP.GEU.AND P1, PT, R34, -126, PT ;  /* 0xc2fc00002200780b */ /* 0x000fe20003f2e000 */
[--C-:B------:R-:W-:Y:S01]  /*2300*/  FFMA R38, R38, UR4, -R20.reuse ;  /* 0x0000000426267c23 */ /* 0x100fe20008000814 */
[----:B------:R-:W-:Y:S01]  /*2310*/  @!P5 FMUL R27, R27, 0.5 ;  /* 0x3f0000001b1bd820 */ /* 0x000fe20000400000 */
[----:B------:R-:W-:Y:S01]  /*2320*/  ULDC UR4, c[0x0][0x604] ;  /* 0x0001810000047ab9 */ /* 0x000fe20000000800 */
[----:B------:R-:W-:Y:S01]  /*2330*/  @!P3 FMUL R30, R30, 0.5 ;  /* 0x3f0000001e1eb820 */ /* 0x000fe20000400000 */
[--C-:B------:R-:W-:Y:S01]  /*2340*/  FFMA R39, R39, UR4, -R20.reuse ;  /* 0x0000000427277c23 */ /* 0x100fe20008000814 */
[----:B------:R-:W2:Y:S01]  /*2350*/  MUFU.EX2 R22, R27 ;  /* 0x0000001b00167308 */ /* 0x000ea20000000800 */
[----:B------:R-:W-:Y:S01]  /*2360*/  ULDC UR4, c[0x0][0x604] ;  /* 0x0001810000047ab9 */ /* 0x000fe20000000800 */
[----:B------:R-:W-:Y:S01]  /*2370*/  @!P6 FMUL R26, R26, 0.5 ;  /* 0x3f0000001a1ae820 */ /* 0x000fe20000400000 */
[----:B------:R-:W-:Y:S01]  /*2380*/  FFMA R42, R42, UR4, -R20 ;  /* 0x000000042a2a7c23 */ /* 0x000fe20008000814 */
[----:B------:R-:W-:Y:S01]  /*2390*/  @!P2 FMUL R31, R31, 0.5 ;  /* 0x3f0000001f1fa820 */ /* 0x000fe20000400000 */
[----:B------:R-:W-:-:S02]  /*23a0*/  ULDC UR4, c[0x0][0x604] ;  /* 0x0001810000047ab9 */ /* 0x000fc40000000800 */
[----:B------:R-:W-:Y:S01]  /*23b0*/  @!P1 FMUL R34, R34, 0.5 ;  /* 0x3f00000022229820 */ /* 0x000fe20000400000 */
[----:B------:R-:W3:Y:S01]  /*23c0*/  MUFU.EX2 R155, R30 ;  /* 0x0000001e009b7308 */ /* 0x000ee20000000800 */
[--C-:B------:R-:W-:Y:S01]  /*23d0*/  FFMA R43, R43, UR4, -R20.reuse ;  /* 0x000000042b2b7c23 */ /* 0x100fe20008000814 */
[----:B-1----:R-:W-:Y:S01]  /*23e0*/  FMNMX R18, R15, R18, !PT ;  /* 0x000000120f127209 */ /* 0x002fe20007800000 */
[----:B------:R-:W-:Y:S02]  /*23f0*/  ULDC UR4, c[0x0][0x604] ;  /* 0x0001810000047ab9 */ /* 0x000fe40000000800 */
[--C-:B------:R-:W-:Y:S01]  /*2400*/  FFMA R46, R46, UR4, -R20.reuse ;  /* 0x000000042e2e7c23 */ /* 0x100fe20008000814 */
[----:B------:R-:W-:Y:S01]  /*2410*/  FSETP.NEU.AND P4, PT, R18, -INF , PT ;  /* 0xff8000001200780b */ /* 0x000fe20003f8d000 */
[----:B------:R-:W-:Y:S01]  /*2420*/  ULDC UR4, c[0x0][0x604] ;  /* 0x0001810000047ab9 */ /* 0x000fe20000000800 */
[----:B------:R-:W1:Y:S01]  /*2430*/  MUFU.EX2 R153, R26 ;  /* 0x0000001a00997308 */ /* 0x000e620000000800 */
[----:B--2---:R-:W-:Y:S01]  /*2440*/  @!P5 FMUL R22, R22, R22 ;  /* 0x000000161616d220 */ /* 0x004fe20000400000 */
[----:B------:R-:W-:Y:S01]  /*2450*/  FSEL R14, R18, RZ, P4 ;  /* 0x000000ff120e7208 */ /* 0x000fe20002000000 */
[--C-:B------:R-:W-:Y:S01]  /*2460*/  FFMA R47, R47, UR4, -R20.reuse ;  /* 0x000000042f2f7c23 */ /* 0x100fe20008000814 */
[----:B------:R-:W-:Y:S01]  /*2470*/  FSETP.GEU.AND P4, PT, R35, -126, PT ;  /* 0xc2fc00002300780b */ /* 0x000fe20003f8e000 */
[----:B------:R-:W-:Y:S01]  /*2480*/  ULDC UR4, c[0x0][0x604] ;  /* 0x0001810000047ab9 */ /* 0x000fe20000000800 */
[----:B------:R-:W-:Y:S01]  /*2490*/  FSETP.GEU.AND P5, PT, R39, -126, PT ;  /* 0xc2fc00002700780b */ /* 0x000fe20003fae000 */
[----:B------:R-:W-:Y:S01]  /*24a0*/  FFMA R50, R50, UR4, -R20 ;  /* 0x0000000432327c23 */ /* 0x000fe20008000814 */
[----:B------:R-:W2:Y:S01]  /*24b0*/  MUFU.EX2 R26, R31 ;  /* 0x0000001f001a7308 */ /* 0x000ea20000000800 */
[----:B---3--:R-:W-:Y:S01]  /*24c0*/  @!P3 FMUL R155, R155, R155 ;  /* 0x0000009b9b9bb220 */ /* 0x008fe20000400000 */
[----:B------:R-:W-:Y:S01]  /*24d0*/  FSETP.GEU.AND P3, PT, R42, -126, PT ;  /* 0xc2fc00002a00780b */ /* 0x000fe20003f6e000 */
[----:B------:R-:W-:-:S02]  /*24e0*/  ULDC UR4, c[0x0][0x604] ;  /* 0x0001810000047ab9 */ /* 0x000fc40000000800 */
[--C-:B------:R-:W-:Y:S01]  /*24f0*/  FFMA R51, R51, UR4, -R20.reuse ;  /* 0x0000000433337c23 */ /* 0x100fe20008000814 */
[----:B------:R-:W-:Y:S02]  /*2500*/  ULDC UR4, c[0x0][0x604] ;  /* 0x0001810000047ab9 */ /* 0x000fe40000000800 */
[----:B------:R-:W3:Y:S01]  /*2510*/  MUFU.EX2 R157, R34 ;  /* 0x00000022009d7308 */ /* 0x000ee20000000800 */
[----:B------:R-:W-:Y:S01]  /*2520*/  @!P4 FMUL R35, R35, 0.5 ;  /* 0x3f0000002323c820 */ /* 0x000fe20000400000 */
[----:B-1----:R-:W-:Y:S01]  /*2530*/  @!P6 FMUL R153, R153, R153 ;  /* 0x000000999999e220 */ /* 0x002fe20000400000 */
[----:B------:R-:W-:Y:S01]  /*2540*/  @!P5 FMUL R39, R39, 0.5 ;  /* 0x3f0000002727d820 */ /* 0x000fe20000400000 */
[--C-:B------:R-:W-:Y:S01]  /*2550*/  FFMA R54, R54, UR4, -R20.reuse ;  /* 0x0000000436367c23 */ /* 0x100fe20008000814 */
[----:B------:R-:W-:Y:S01]  /*2560*/  FSETP.GEU.AND P6, PT, R38, -126, PT ;  /* 0xc2fc00002600780b */ /* 0x000fe20003fce000 */
[----:B------:R-:W-:Y:S01]  /*2570*/  ULDC UR4, c[0x0][0x604] ;  /* 0x0001810000047ab9 */ /* 0x000fe20000000800 */
[----:B------:R-:W-:Y:S01]  /*2580*/  @!P3 FMUL R42, R42, 0.5 ;  /* 0x3f0000002a2ab820 */ /* 0x000fe20000400000 */
[----:B------:R-:W1:Y:S01]  /*2590*/  MUFU.EX2 R30, R35 ;  /* 0x00000023001e7308 */ /* 0x000e620000000800 */
[----:B--2---:R-:W-:Y:S01]  /*25a0*/  @!P2 FMUL R26, R26, R26 ;  /* 0x0000001a1a1aa220 */ /* 0x004fe20000400000 */
[----:B------:R-:W-:Y:S01]  /*25b0*/  FSETP.GEU.AND P2, PT, R43, -126, PT ;  /* 0xc2fc00002b00780b */ /* 0x000fe20003f4e000 */
[----:B------:R-:W-:Y:S01]  /*25c0*/  FFMA R20, R55, UR4, -R20 ;  /* 0x0000000437147c23 */ /* 0x000fe20008000814 */
[----:B------:R-:W-:-:S02]  /*25d0*/  ULDC UR4, c[0x0][0x604] ;  /* 0x0001810000047ab9 */ /* 0x000fc40000000800 */
[----:B------:R-:W-:Y:S01]  /*25e0*/  FMUL R14, R14, UR4 ;  /* 0x000000040e0e7c20 */ /* 0x000fe20008400000 */
[----:B------:R-:W-:Y:S01]  /*25f0*/  ULDC UR4, c[0x0][0x604] ;  /* 0x0001810000047ab9 */ /* 0x000fe20000000800 */
[----:B------:R-:W2:Y:S01]  /*2600*/  MUFU.EX2 R159, R39 ;  /* 0x00000027009f7308 */ /* 0x000ea20000000800 */
[----:B---3--:R-:W-:Y:S01]  /*2610*/  @!P1 FMUL R157, R157, R157 ;  /* 0x0000009d9d9d9220 */ /* 0x008fe20000400000 */
[----:B------:R-:W-:Y:S01]  /*2620*/  FSETP.GEU.AND P1, PT, R46, -126, PT ;  /* 0xc2fc00002e00780b */ /* 0x000fe20003f2e000 */
[----:B------:R-:W-:Y:S01]  /*2630*/  @!P6 FMUL R38, R38, 0.5 ;  /* 0x3f0000002626e820 */ /* 0x000fe20000400000 */
[--C-:B------:R-:W-:Y:S01]  /*2640*/  FFMA R24, R24, UR4, -R14.reuse ;  /* 0x0000000418187c23 */ /* 0x100fe2000800080e */
[----:B------:R-:W-:Y:S01]  /*2650*/  ULDC UR4, c[0x0][0x604] ;  /* 0x0001810000047ab9 */ /* 0x000fe20000000800 */
[--C-:B------:R-:W-:Y:S01]  /*2660*/  FFMA R52, R52, UR5, -R14.reuse ;  /* 0x0000000534347c23 */ /* 0x100fe2000800080e */
[----:B------:R-:W-:Y:S01]  /*2670*/  @!P2 FMUL R43, R43, 0.5 ;  /* 0x3f0000002b2ba820 */ /* 0x000fe20000400000 */
[----:B------:R-:W3:Y:S01]  /*2680*/  MUFU.EX2 R42, R42 ;  /* 0x0000002a002a7308 */ /* 0x000ee20000000800 */
[----:B-1----:R-:W-:Y:S01]  /*2690*/  @!P4 FMUL R30, R30, R30 ;  /* 0x0000001e1e1ec220 */ /* 0x002fe20000400000 */
[----:B------:R-:W-:Y:S01]  /*26a0*/  FSETP.GEU.AND P4, PT, R47, -126, PT ;  /* 0xc2fc00002f00780b */ /* 0x000fe20003f8e000 */
[----:B------:R-:W-:Y:S01]  /*26b0*/  FFMA R25, R25, UR4, -R14 ;  /* 0x0000000419197c23 */ /* 0x000fe2000800080e */
[----:B------:R-:W-:-:S02]  /*26c0*/  ULDC UR4, c[0x0][0x604] ;  /* 0x0001810000047ab9 */ /* 0x000fc40000000800 */
[--C-:B------:R-:W-:Y:S01]  /*26d0*/  FFMA R28, R28, UR4, -R14.reuse ;  /* 0x000000041c1c7c23 */ /* 0x100fe2000800080e */
[----:B------:R-:W-:Y:S01]  /*26e0*/  @!P1 FMUL R46, R46, 0.5 ;  /* 0x3f0000002e2e9820 */ /* 0x000fe20000400000 */
[----:B------:R-:W1:Y:S01]  /*26f0*/  MUFU.EX2 R161, R43 ;  /* 0x0000002b00a17308 */ /* 0x000e620000000800 */
[----:B--2---:R-:W-:Y:S01]  /*2700*/  @!P5 FMUL R159, R159, R159 ;  /* 0x0000009f9f9fd220 */ /* 0x004fe20000400000 */
[----:B------:R-:W-:Y:S01]  /*2710*/  FSETP.GEU.AND P5, PT, R51, -126, PT ;  /* 0xc2fc00003300780b */ /* 0x000fe20003fae000 */
[----:B------:R-:W-:Y:S02]  /*2720*/  ULDC UR4, c[0x0][0x604] ;  /* 0x0001810000047ab9 */ /* 0x000fe40000000800 */
[--C-:B------:R-:W-:Y:S01]  /*2730*/  FFMA R29, R29, UR4, -R14.reuse ;  /* 0x000000041d1d7c23 */ /* 0x100fe2000800080e */
[----:B------:R-:W-:Y:S01]  /*2740*/  ULDC UR4, c[0x0][0x604] ;  /* 0x0001810000047ab9 */ /* 0x000fe20000000800 */
[----:B------:R-:W-:Y:S01]  /*2750*/  @!P4 FMUL R47, R47, 0.5 ;  /* 0x3f0000002f2fc820 */ /* 0x000fe20000400000 */
[----:B------:R-:W2:Y:S01]  /*2760*/  MUFU.EX2 R38, R38 ;  /* 0x0000002600267308 */ /* 0x000ea20000000800 */
[----:B---3--:R-:W-:Y:S01]  /*2770*/  @!P3 FMUL R42, R42, R42 ;  /* 0x0000002a2a2ab220 */ /* 0x008fe20000400000 */
[----:B------:R-:W-:Y:S01]  /*2780*/  FSETP.GEU.AND P3, PT, R54, -126, PT ;  /* 0xc2fc00003600780b */ /* 0x000fe20003f6e000 */
[----:B------:R-:W-:Y:S01]  /*2790*/  FFMA R32, R32, UR4, -R14 ;  /* 0x0000000420207c23 */ /* 0x000fe2000800080e */
[----:B------:R-:W-:Y:S01]  /*27a0*/  ULDC UR4, c[0x0][0x604] ;  /* 0x0001810000047ab9 */ /* 0x000fe20000000800 */
[----:B------:R-:W-:Y:S01]  /*27b0*/  FADD R15, R153, R42 ;  /* 0x0000002a990f7221 */ /* 0x000fe20000000000 */
[--C-:B------:R-:W-:Y:S01]  /*27c0*/  FFMA R33, R33, UR4, -R14.reuse ;  /* 0x0000000421217c23 */ /* 0x100fe2000800080e */
[----:B------:R-:W-:Y:S01]  /*27d0*/  @!P5 FMUL R51, R51, 0.5 ;  /* 0x3f0000003333d820 */ /* 0x000fe20000400000 */
[----:B------:R-:W3:Y:S01]  /*27e0*/  MUFU.EX2 R163, R47 ;  /* 0x0000002f00a37308 */ /* 0x000ee20000000800 */
[----:B-1----:R-:W-:Y:S01]  /*27f0*/  @!P2 FMUL R161, R161, R161 ;  /* 0x000000a1a1a1a220 */ /* 0x002fe20000400000 */
[----:B------:R-:W-:Y:S01]  /*2800*/  FSETP.GEU.AND P2, PT, R20, -126, PT ;  /* 0xc2fc00001400780b */ /* 0x000fe20003f4e000 */
[----:B------:R-:W-:Y:S01]  /*2810*/  ULDC UR4, c[0x0][0x604] ;  /* 0x0001810000047ab9 */ /* 0x000fe20000000800 */
[----:B------:R-:W-:Y:S01]  /*2820*/  F2FP.F16.F32.PACK_AB R153, R22, R153 ;  /* 0x000000991699723e */ /* 0x000fe200000000ff */
[--C-:B------:R-:W-:Y:S01]  /*2830*/  FFMA R36, R36, UR4, -R14.reuse ;  /* 0x0000000424247c23 */ /* 0x100fe2000800080e */
[----:B------:R-:W-:Y:S01]  /*2840*/  ULDC UR4, c[0x0][0x604] ;  /* 0x0001810000047ab9 */ /* 0x000fe20000000800 */
[----:B------:R-:W-:Y:S01]  /*2850*/  @!P3 FMUL R54, R54, 0.5 ;  /* 0x3f0000003636b820 */ /* 0x000fe20000400000 */
[----:B------:R-:W1:Y:S01]  /*2860*/  MUFU.EX2 R165, R51 ;  /* 0x0000003300a57308 */ /* 0x000e620000000800 */
[----:B--2---:R-:W-:Y:S01]  /*2870*/  @!P6 FMUL R38, R38, R38 ;  /* 0x000000262626e220 */ /* 0x004fe20000400000 */
[----:B------:R-:W-:Y:S01]  /*2880*/  FSETP.GEU.AND P6, PT, R50, -126, PT ;  /* 0xc2fc00003200780b */ /* 0x000fe20003fce000 */
[----:B------:R-:W-:Y:S01]  /*2890*/  FFMA R37, R37, UR4, -R14 ;  /* 0x0000000425257c23 */ /* 0x000fe2000800080e */
[----:B------:R-:W-:-:S02]  /*28a0*/  ULDC UR4, c[0x0][0x604] ;  /* 0x0001810000047ab9 */ /* 0x000fc40000000800 */
[--C-:B------:R-:W-:Y:S01]  /*28b0*/  FFMA R40, R40, UR4, -R14.reuse ;  /* 0x0000000428287c23 */ /* 0x100fe2000800080e */
[----:B------:R-:W-:Y:S01]  /*28c0*/  @!P2 FMUL R20, R20, 0.5 ;  /* 0x3f0000001414a820 */ /* 0x000fe20000400000 */
[----:B------:R-:W2:Y:S01]  /*28d0*/  MUFU.EX2 R46, R46 ;  /* 0x0000002e002e7308 */ /* 0x000ea20000000800 */
[----:B---3--:R-:W-:Y:S01]  /*28e0*/  @!P4 FMUL R163, R163, R163 ;  /* 0x000000a3a3a3c220 */ /* 0x008fe20000400000 */
[----:B------:R-:W-:Y:S01]  /*28f0*/  FSETP.GEU.AND P4, PT, R25, -126, PT ;  /* 0xc2fc00001900780b */ /* 0x000fe20003f8e000 */
[----:B------:R-:W-:Y:S02]  /*2900*/  ULDC UR4, c[0x0][0x604] ;  /* 0x0001810000047ab9 */ /* 0x000fe40000000800 */
[--C-:B------:R-:W-:Y:S01]  /*2910*/  FFMA R41, R41, UR4, -R14.reuse ;  /* 0x0000000429297c23 */ /* 0x100fe2000800080e */
[----:B------:R-:W-:Y:S01]  /*2920*/  ULDC UR4, c[0x0][0x604] ;  /* 0x0001810000047ab9 */ /* 0x000fe20000000800 */
[----:B------:R-:W-:Y:S01]  /*2930*/  @!P6 FMUL R50, R50, 0.5 ;  /* 0x3f0000003232e820 */ /* 0x000fe20000400000 */
[----:B------:R-:W3:Y:S01]  /*2940*/  MUFU.EX2 R167, R54 ;  /* 0x0000003600a77308 */ /* 0x000ee20000000800 */
[----:B-1----:R-:W-:Y:S01]  /*2950*/  @!P5 FMUL R165, R165, R165 ;  /* 0x000000a5a5a5d220 */ /* 0x002fe20000400000 */
[----:B------:R-:W-:Y:S01]  /*2960*/  FSETP.GEU.AND P5, PT, R29, -126, PT ;  /* 0xc2fc00001d00780b */ /* 0x000fe20003fae000 */
[--C-:B------:R-:W-:Y:S01]  /*2970*/  FFMA R49, R49, UR4, -R14.reuse ;  /* 0x0000000431317c23 */ /* 0x100fe2000800080e */
[----:B------:R-:W-:Y:S01]  /*2980*/  ULDC UR4, c[0x0][0x604] ;  /* 0x0001810000047ab9 */ /* 0x000fe20000000800 */
[----:B------:R-:W-:Y:S01]  /*2990*/  FADD R39, R30, R165 ;  /* 0x000000a51e277221 */ /* 0x000fe20000000000 */
[--C-:B------:R-:W-:Y:S01]  /*29a0*/  FFMA R44, R44, UR4, -R14.reuse ;  /* 0x000000042c2c7c23 */ /* 0x100fe2000800080e */
[----:B------:R-:W-:Y:S01]  /*29b0*/  @!P4 FMUL R25, R25, 0.5 ;  /* 0x3f0000001919c820 */ /* 0x000fe20000400000 */
[----:B------:R-:W1:Y:S01]  /*29c0*/  MUFU.EX2 R20, R20 ;  /* 0x0000001400147308 */ /* 0x000e620000000800 */
[----:B--2---:R-:W-:Y:S01]  /*29d0*/  @!P1 FMUL R46, R46, R46 ;  /* 0x0000002e2e2e9220 */ /* 0x004fe20000400000 */
[----:B------:R-:W-:Y:S01]  /*29e0*/  FSETP.GEU.AND P1, PT, R24, -126, PT ;  /* 0xc2fc00001800780b */ /* 0x000fe20003f2e000 */
[----:B------:R-:W-:Y:S01]  /*29f0*/  ULDC UR4, c[0x0][0x604] ;  /* 0x0001810000047ab9 */ /* 0x000fe20000000800 */
[----:B------:R-:W-:Y:S01]  /*2a00*/  FADD R34, R26, R163 ;  /* 0x000000a31a227221 */ /* 0x000fe20000000000 */
[--C-:B------:R-:W-:Y:S01]  /*2a10*/  FFMA R45, R45, UR4, -R14.reuse ;  /* 0x000000042d2d7c23 */ /* 0x100fe2000800080e */
[----:B------:R-:W-:Y:S01]  /*2a20*/  ULDC UR4, c[0x0][0x604] ;  /* 0x0001810000047ab9 */ /* 0x000fe20000000800 */
[----:B------:R-:W-:Y:S01]  /*2a30*/  @!P5 FMUL R29, R29, 0.5 ;  /* 0x3f0000001d1dd820 */ /* 0x000fe20000400000 */
[----:B------:R-:W2:Y:S01]  /*2a40*/  MUFU.EX2 R25, R25 ;  /* 0x0000001900197308 */ /* 0x000ea20000000800 */
[----:B---3--:R-:W-:Y:S01]  /*2a50*/  @!P3 FMUL R167, R167, R167 ;  /* 0x000000a7a7a7b220 */ /* 0x008fe20000400000 */
[----:B------:R-:W-:Y:S01]  /*2a60*/  FSETP.GEU.AND P3, PT, R32, -126, PT ;  /* 0xc2fc00002000780b */ /* 0x000fe20003f6e000 */
[--C-:B------:R-:W-:Y:S01]  /*2a70*/  FFMA R48, R48, UR4, -R14.reuse ;  /* 0x0000000430307c23 */ /* 0x100fe2000800080e */
[----:B------:R-:W-:Y:S01]  /*2a80*/  ULDC UR4, c[0x0][0x604] ;  /* 0x0001810000047ab9 */ /* 0x000fe20000000800 */
[----:B------:R-:W-:Y:S01]  /*2a90*/  F2FP.F16.F32.PACK_AB R163, R163, R46 ;  /* 0x0000002ea3a3723e */ /* 0x000fe200000000ff */
[----:B------:R-:W-:Y:S01]  /*2aa0*/  FFMA R14, R53, UR4, -R14 ;  /* 0x00000004350e7c23 */ /* 0x000fe2000800080e */
[----:B------:R-:W-:Y:S01]  /*2ab0*/  @!P1 FMUL R24, R24, 0.5 ;  /* 0x3f00000018189820 */ /* 0x000fe20000400000 */
[----:B------:R-:W3:Y:S01]  /*2ac0*/  MUFU.EX2 R50, R50 ;  /* 0x0000003200327308 */ /* 0x000ee20000000800 */
[----:B-1----:R-:W-:Y:S01]  /*2ad0*/  @!P2 FMUL R20, R20, R20 ;  /* 0x000000141414a220 */ /* 0x002fe20000400000 */
[----:B------:R-:W-:-:S03]  /*2ae0*/  FSETP.GEU.AND P2, PT, R33, -126, PT ;  /* 0xc2fc00002100780b */ /* 0x000fc60003f4e000 */
[C---:B------:R-:W-:Y:S01]  /*2af0*/  FADD R43, R159.reuse, R20 ;  /* 0x000000149f2b7221 */ /* 0x040fe20000000000 */
[----:B------:R-:W-:Y:S01]  /*2b00*/  F2FP.F16.F32.PACK_AB R159, R159, R38 ;  /* 0x000000269f9f723e */ /* 0x000fe200000000ff */
[----:B------:R-:W-:Y:S01]  /*2b10*/  @!P3 FMUL R32, R32, 0.5 ;  /* 0x3f0000002020b820 */ /* 0x000fe20000400000 */
[----:B------:R1:W4:Y:S01]  /*2b20*/  MUFU.EX2 R152, R24 ;  /* 0x0000001800987308 */ /* 0x0003220000000800 */
[----:B--2---:R-:W-:Y:S01]  /*2b30*/  @!P4 FMUL R25, R25, R25 ;  /* 0x000000191919c220 */ /* 0x004fe20000400000 */
[----:B------:R-:W-:Y:S01]  /*2b40*/  FSETP.GEU.AND P4, PT, R37, -126, PT ;  /* 0xc2fc00002500780b */ /* 0x000fe20003f8e000 */
[----:B------:R-:W-:-:S04]  /*2b50*/  FADD R43, R34, R43 ;  /* 0x0000002b222b7221 */ /* 0x000fc80000000000 */
[----:B------:R-:W-:Y:S01]  /*2b60*/  @!P2 FMUL R33, R33, 0.5 ;  /* 0x3f0000002121a820 */ /* 0x000fe20000400000 */
[----:B------:R-:W2:Y:S01]  /*2b70*/  MUFU.EX2 R29, R29 ;  /* 0x0000001d001d7308 */ /* 0x000ea20000000800 */
[----:B---3--:R-:W-:Y:S01]  /*2b80*/  @!P6 FMUL R50, R50, R50 ;  /* 0x000000323232e220 */ /* 0x008fe20000400000 */
[----:B------:R-:W-:-:S03]  /*2b90*/  FSETP.GEU.AND P6, PT, R28, -126, PT ;  /* 0xc2fc00001c00780b */ /* 0x000fc60003fce000 */
[----:B-1----:R-:W-:Y:S01]  /*2ba0*/  FADD R24, R157, R50 ;  /* 0x000000329d187221 */ /* 0x002fe20000000000 */
[----:B------:R-:W-:Y:S01]  /*2bb0*/  F2FP.F16.F32.PACK_AB R157, R30, R157 ;  /* 0x0000009d1e9d723e */ /* 0x000fe200000000ff */
[----:B------:R-:W-:Y:S01]  /*2bc0*/  @!P4 FMUL R37, R37, 0.5 ;  /* 0x3f0000002525c820 */ /* 0x000fe20000400000 */
[----:B------:R1:W3:Y:S01]  /*2bd0*/  MUFU.EX2 R156, R32 ;  /* 0x00000020009c7308 */ /* 0x0002e20000000800 */
[----:B----4-:R-:W-:Y:S01]  /*2be0*/  @!P1 FMUL R152, R152, R152 ;  /* 0x0000009898989220 */ /* 0x010fe20000400000 */
[----:B------:R-:W-:Y:S02]  /*2bf0*/  FSETP.GEU.AND P1, PT, R36, -126, PT ;  /* 0xc2fc00002400780b */ /* 0x000fe40003f2e000 */
[----:B------:R-:W-:-:S03]  /*2c00*/  F2FP.F16.F32.PACK_AB R165, R165, R50 ;  /* 0x00000032a5a5723e */ /* 0x000fc600000000ff */
[----:B------:R-:W-:Y:S01]  /*2c10*/  @!P6 FMUL R28, R28, 0.5 ;  /* 0x3f0000001c1ce820 */ /* 0x000fe20000400000 */
[----:B------:R-:W4:Y:S01]  /*2c20*/  MUFU.EX2 R33, R33 ;  /* 0x0000002100217308 */ /* 0x000f220000000800 */
[----:B--2---:R-:W-:Y:S01]  /*2c30*/  @!P5 FMUL R29, R29, R29 ;  /* 0x0000001d1d1dd220 */ /* 0x004fe20000400000 */
[----:B------:R-:W-:Y:S01]  /*2c40*/  FSETP.GEU.AND P5, PT, R41, -126, PT ;  /* 0xc2fc00002900780b */ /* 0x000fe20003fae000 */
[----:B-1----:R-:W-:Y:S01]  /*2c50*/  FADD R32, R155, R46 ;  /* 0x0000002e9b207221 */ /* 0x002fe20000000000 */
[----:B------:R-:W-:-:S03]  /*2c60*/  F2FP.F16.F32.PACK_AB R155, R26, R155 ;  /* 0x0000009b1a9b723e */ /* 0x000fc600000000ff */
[----:B------:R-:W-:Y:S01]  /*2c70*/  @!P1 FMUL R36, R36, 0.5 ;  /* 0x3f00000024249820 */ /* 0x000fe20000400000 */
[----:B------:R1:W2:Y:S01]  /*2c80*/  MUFU.EX2 R154, R28 ;  /* 0x0000001c009a7308 */ /* 0x0002a20000000800 */
[----:B---3--:R-:W-:Y:S01]  /*2c90*/  @!P3 FMUL R156, R156, R156 ;  /* 0x0000009c9c9cb220 */ /* 0x008fe20000400000 */
[----:B------:R-:W-:-:S05]  /*2ca0*/  FSETP.GEU.AND P3, PT, R49, -126, PT ;  /* 0xc2fc00003100780b */ /* 0x000fca0003f6e000 */
[----:B------:R-:W-:Y:S01]  /*2cb0*/  @!P5 FMUL R41, R41, 0.5 ;  /* 0x3f0000002929d820 */ /* 0x000fe20000400000 */
[----:B------:R3:W5:Y:S01]  /*2cc0*/  MUFU.EX2 R158, R36 ;  /* 0x00000024009e7308 */ /* 0x0007620000000800 */
[----:B----4-:R-:W-:Y:S01]  /*2cd0*/  @!P2 FMUL R33, R33, R33 ;  /* 0x000000212121a220 */ /* 0x010fe20000400000 */
[----:B------:R-:W-:Y:S01]  /*2ce0*/  FSETP.GEU.AND P2, PT, R44, -126, PT ;  /* 0xc2fc00002c00780b */ /* 0x000fe20003f4e000 */
[----:B-1----:R-:W-:Y:S01]  /*2cf0*/  FADD R28, R22, R161 ;  /* 0x000000a1161c7221 */ /* 0x002fe20000000000 */
[----:B------:R-:W-:-:S03]  /*2d00*/  F2FP.F16.F32.PACK_AB R161, R161, R42 ;  /* 0x0000002aa1a1723e */ /* 0x000fc600000000ff */
[----:B------:R-:W-:Y:S01]  /*2d10*/  @!P3 FMUL R49, R49, 0.5 ;  /* 0x3f0000003131b820 */ /* 0x000fe20000400000 */
[----:B------:R-:W1:Y:S01]  /*2d20*/  MUFU.EX2 R37, R37 ;  /* 0x0000002500257308 */ /* 0x000e620000000800 */
[----:B--2---:R-:W-:Y:S01]  /*2d30*/  @!P6 FMUL R154, R154, R154 ;  /* 0x0000009a9a9ae220 */ /* 0x004fe20000400000 */
[----:B------:R-:W-:Y:S01]  /*2d40*/  FSETP.GEU.AND P6, PT, R40, -126, PT ;  /* 0xc2fc00002800780b */ /* 0x000fe20003fce000 */
[----:B---3--:R-:W-:-:S04]  /*2d50*/  FADD R36, R15, R24 ;  /* 0x000000180f247221 */ /* 0x008fc80000000000 */
[----:B------:R-:W-:Y:S01]  /*2d60*/  @!P2 FMUL R44, R44, 0.5 ;  /* 0x3f0000002c2ca820 */ /* 0x000fe20000400000 */
[----:B------:R2:W3:Y:S01]  /*2d70*/  MUFU.EX2 R160, R41 ;  /* 0x0000002900a07308 */ /* 0x0004e20000000800 */
[----:B-----5:R-:W-:Y:S01]  /*2d80*/  @!P1 FMUL R158, R158, R158 ;  /* 0x0000009e9e9e9220 */ /* 0x020fe20000400000 */
[----:B------:R-:W-:-:S05]  /*2d90*/  FSETP.GEU.AND P1, PT, R45, -126, PT ;  /* 0xc2fc00002d00780b */ /* 0x000fca0003f2e000 */
[----:B------:R-:W-:Y:S01]  /*2da0*/  @!P6 FMUL R40, R40, 0.5 ;  /* 0x3f0000002828e820 */ /* 0x000fe20000400000 */
[----:B------:R-:W4:Y:S01]  /*2db0*/  MUFU.EX2 R164, R49 ;  /* 0x0000003100a47308 */ /* 0x000f220000000800 */
[----:B-1----:R-:W-:Y:S01]  /*2dc0*/  @!P4 FMUL R37, R37, R37 ;  /* 0x000000252525c220 */ /* 0x002fe20000400000 */
[----:B------:R-:W-:Y:S01]  /*2dd0*/  FSETP.GEU.AND P4, PT, R48, -126, PT ;  /* 0xc2fc00003000780b */ /* 0x000fe20003f8e000 */
[----:B--2---:R-:W-:-:S04]  /*2de0*/  FADD R41, R38, R167 ;  /* 0x000000a726297221 */ /* 0x004fc80000000000 */
[----:B------:R-:W-:Y:S01]  /*2df0*/  @!P1 FMUL R45, R45, 0.5 ;  /* 0x3f0000002d2d9820 */ /* 0x000fe20000400000 */
[----:B------:R1:W2:Y:S01]  /*2e00*/  MUFU.EX2 R23, R40 ;  /* 0x0000002800177308 */ /* 0x0002a20000000800 */
[----:B---3--:R-:W-:Y:S01]  /*2e10*/  @!P5 FMUL R160, R160, R160 ;  /* 0x000000a0a0a0d220 */ /* 0x008fe20000400000 */
[----:B------:R-:W-:-:S03]  /*2e20*/  FSETP.GEU.AND P5, PT, R52, -126, PT ;  /* 0xc2fc00003400780b */ /* 0x000fc60003fae000 */
[----:B------:R-:W-:Y:S02]  /*2e30*/  FADD R15, R25, R160 ;  /* 0x000000a0190f7221 */ /* 0x000fe40000000000 */
[----:B------:R-:W-:Y:S01]  /*2e40*/  @!P4 FMUL R48, R48, 0.5 ;  /* 0x3f0000003030c820 */ /* 0x000fe20000400000 */
[----:B------:R-:W3:Y:S01]  /*2e50*/  MUFU.EX2 R27, R44 ;  /* 0x0000002c001b7308 */ /* 0x000ee20000000800 */
[----:B----4-:R-:W-:Y:S01]  /*2e60*/  @!P3 FMUL R164, R164, R164 ;  /* 0x000000a4a4a4b220 */ /* 0x010fe20000400000 */
[----:B------:R-:W-:Y:S01]  /*2e70*/  FSETP.GEU.AND P3, PT, R14, -126, PT ;  /* 0xc2fc00000e00780b */ /* 0x000fe20003f6e000 */
[----:B-1----:R-:W-:Y:S02]  /*2e80*/  FADD R40, R28, R39 ;  /* 0x000000271c287221 */ /* 0x002fe40000000000 */
[----:B------:R-:W-:Y:S02]  /*2e90*/  FADD R24, R33, R164 ;  /* 0x000000a421187221 */ /* 0x000fe40000000000 */
[----:B------:R-:W-:Y:S01]  /*2ea0*/  @!P5 FMUL R52, R52, 0.5 ;  /* 0x3f0000003434d820 */ /* 0x000fe20000400000 */
[----:B------:R1:W4:Y:S01]  /*2eb0*/  MUFU.EX2 R162, R45 ;  /* 0x0000002d00a27308 */ /* 0x0003220000000800 */
[----:B--2---:R-:W-:Y:S01]  /*2ec0*/  @!P6 FMUL R23, R23, R23 ;  /* 0x000000171717e220 */ /* 0x004fe20000400000 */
[----:B------:R-:W-:-:S04]  /*2ed0*/  FADD R43, R40, R43 ;  /* 0x0000002b282b7221 */ /* 0x000fc80000000000 */
[----:B------:R-:W-:Y:S01]  /*2ee0*/  F2FP.F16.F32.PACK_AB R160, R160, R23 ;  /* 0x00000017a0a0723e */ /* 0x000fe200000000ff */
[----:B------:R-:W-:Y:S01]  /*2ef0*/  @!P3 FMUL R14, R14, 0.5 ;  /* 0x3f0000000e0eb820 */ /* 0x000fe20000400000 */
[----:B------:R-:W2:Y:S01]  /*2f00*/  MUFU.EX2 R31, R48 ;  /* 0x00000030001f7308 */ /* 0x000ea20000000800 */
[----:B---3--:R-:W-:Y:S01]  /*2f10*/  @!P2 FMUL R27, R27, R27 ;  /* 0x0000001b1b1ba220 */ /* 0x008fe20000400000 */
[----:B-1----:R-:W-:Y:S01]  /*2f20*/  FADD R45, R32, R41 ;  /* 0x00000029202d7221 */ /* 0x002fe20000000000 */
[----:B------:R-:W-:Y:S02]  /*2f30*/  FADD R32, R15, R24 ;  /* 0x000000180f207221 */ /* 0x000fe40000000000 */
[----:B------:R-:W-:Y:S01]  /*2f40*/  FADD R15, R154, R27 ;  /* 0x0000001b9a0f7221 */ /* 0x000fe20000000000 */
[----:B------:R-:W-:Y:S01]  /*2f50*/  FADD R36, R36, R45 ;  /* 0x0000002d24247221 */ /* 0x000fe20000000000 */
[----:B------:R-:W-:Y:S01]  /*2f60*/  F2FP.F16.F32.PACK_AB R154, R29, R154 ;  /* 0x0000009a1d9a723e */ /* 0x000fe200000000ff */
[----:B------:R-:W1:Y:S01]  /*2f70*/  MUFU.EX2 R35, R52 ;  /* 0x0000003400237308 */ /* 0x000e620000000800 */
[----:B----4-:R-:W-:-:S04]  /*2f80*/  @!P1 FMUL R162, R162, R162 ;  /* 0x000000a2a2a29220 */ /* 0x010fc80000400000 */
[----:B------:R-:W-:Y:S01]  /*2f90*/  FADD R24, R29, R162 ;  /* 0x000000a21d187221 */ /* 0x000fe20000000000 */
[----:B------:R-:W-:Y:S02]  /*2fa0*/  F2FP.F16.F32.PACK_AB R162, R162, R27 ;  /* 0x0000001ba2a2723e */ /* 0x000fe400000000ff */
[----:B------:R3:W4:Y:S01]  /*2fb0*/  MUFU.EX2 R166, R14 ;  /* 0x0000000e00a67308 */ /* 0x0007220000000800 */
[----:B--2---:R-:W-:-:S04]  /*2fc0*/  @!P4 FMUL R31, R31, R31 ;  /* 0x0000001f1f1fc220 */ /* 0x004fc80000400000 */
[----:B------:R-:W-:Y:S01]  /*2fd0*/  FADD R39, R156, R31 ;  /* 0x0000001f9c277221 */ /* 0x000fe20000000000 */
[----:B------:R-:W-:Y:S02]  /*2fe0*/  F2FP.F16.F32.PACK_AB R156, R33, R156 ;  /* 0x0000009c219c723e */ /* 0x000fe400000000ff */
[----:B------:R-:W-:Y:S01]  /*2ff0*/  F2FP.F16.F32.PACK_AB R164, R164, R31 ;  /* 0x0000001fa4a4723e */ /* 0x000fe200000000ff */
[----:B-1----:R-:W-:Y:S01]  /*3000*/  @!P5 FMUL R35, R35, R35 ;  /* 0x000000232323d220 */ /* 0x002fe20000400000 */
[----:B---3--:R-:W-:Y:S01]  /*3010*/  FADD R14, R152, R23 ;  /* 0x00000017980e7221 */ /* 0x008fe20000000000 */
[----:B------:R-:W-:Y:S02]  /*3020*/  F2FP.F16.F32.PACK_AB R152, R25, R152 ;  /* 0x000000981998723e */ /* 0x000fe400000000ff */
[----:B------:R-:W-:Y:S01]  /*3030*/  FADD R28, R158, R35 ;  /* 0x000000239e1c7221 */ /* 0x000fe20000000000 */
[----:B------:R-:W-:Y:S01]  /*3040*/  FADD R14, R14, R39 ;  /* 0x000000270e0e7221 */ /* 0x000fe20000000000 */
[----:B------:R-:W-:Y:S01]  /*3050*/  F2FP.F16.F32.PACK_AB R158, R37, R158 ;  /* 0x0000009e259e723e */ /* 0x000fe200000000ff */
[----:B----4-:R-:W-:Y:S01]  /*3060*/  @!P3 FMUL R166, R166, R166 ;  /* 0x000000a6a6a6b220 */ /* 0x010fe20000400000 */
[----:B------:R-:W-:-:S03]  /*3070*/  FADD R15, R15, R28 ;  /* 0x0000001c0f0f7221 */ /* 0x000fc60000000000 */
[----:B------:R-:W-:Y:S01]  /*3080*/  FADD R41, R37, R166 ;  /* 0x000000a625297221 */ /* 0x000fe20000000000 */
[----:B------:R-:W-:Y:S01]  /*3090*/  FADD R14, R14, R15 ;  /* 0x0000000f0e0e7221 */ /* 0x000fe20000000000 */
[----:B------:R-:W-:Y:S01]  /*30a0*/  FADD R15, R36, R43 ;  /* 0x0000002b240f7221 */ /* 0x000fe20000000000 */
[----:B------:R-:W-:Y:S01]  /*30b0*/  F2FP.F16.F32.PACK_AB R166, R166, R35 ;  /* 0x00000023a6a6723e */ /* 0x000fe200000000ff */
[----:B------:R-:W-:Y:S01]  /*30c0*/  FADD R41, R24, R41 ;  /* 0x0000002918297221 */ /* 0x000fe20000000000 */
[----:B------:R-:W-:-:S03]  /*30d0*/  MOV R24, UR10 ;  /* 0x0000000a00187c02 */ /* 0x000fc60008000f00 */
[----:B------:R-:W-:Y:S01]  /*30e0*/  FADD R41, R32, R41 ;  /* 0x0000002920297221 */ /* 0x000fe20000000000 */
[----:B------:R1:W-:Y:S03]  /*30f0*/  SYNCS.ARRIVE.TRANS64.A1T0 RZ, [R24+UR18], RZ ;  /* 0x000000ff18ff79a7 */ /* 0x0003e60008100012 */
[----:B------:R-:W-:Y:S01]  /*3100*/  FADD R14, R14, R41 ;  /* 0x000000290e0e7221 */ /* 0x000fe20000000000 */
[----:B------:R-:W-:Y:S06]  /*3110*/  @!P0 BRA `(.L_x_19) ;  /* 0x0000000000048947 */ /* 0x000fec0003800000 */
[----:B------:R-:W-:Y:S01]  /*3120*/  BPT.TRAP 0x1 ;  /* 0x000000040000795c */ /* 0x000fe20000300000 */
.L_x_19:
[----:B------:R-:W2:Y:S01]  /*3130*/  SYNCS.PHASECHK.TRANS64.TRYWAIT P1, [UR60+0x38008], R21 ;  /* 0x03800815ff0075a7 */ /* 0x000ea2000802017c */
[----:B------:R-:W-:-:S06]  /*3140*/  ULOP3.LUT UR4, UR15, 0x2000000, URZ, 0xfc, !UPT ;  /* 0x020000000f047892 */ /* 0x000fcc000f8efc3f */
[----:B------:R-:W-:Y:S01]  /*3150*/  MOV R23, UR4 ;  /* 0x0000000400177c02 */ /* 0x000fe20008000f00 */
[----:B--2---:R-:W-:Y:S06]  /*3160*/  @!P1 BRA `(.L_x_20) ;  /* 0x0000009400889947 */ /* 0x004fec0003800000 */
.L_x_116:
[----:B------:R-:W-:Y:S01]  /*3170*/  R2UR UR5, R23 ;  /* 0x00000000170572ca */ /* 0x000fe200000e0000 */
[----:B-1----:R-:W-:Y:S01]  /*3180*/  WARPGROUP.ARRIVE ;  /* 0x00000000000079c5 */ /* 0x002fe20000000000 */
[----:B------:R-:W-:Y:S01]  /*3190*/  UMOV UR7, 0x40000040 ;  /* 0x4000004000077882 */ /* 0x000fe20000000000 */
[----:B------:R-:W-:-:S10]  /*31a0*/  F2FP.F16.F32.PACK_AB R167, R20, R167 ;  /* 0x000000a714a7723e */ /* 0x000fd400000000ff */
[----:B------:R-:W-:-:S07]  /*31b0*/  UIADD3 UR4, UR5, 0x800, URZ ;  /* 0x0000080005047890 */ /* 0x000fce000fffe03f */
[----:B------:R-:W-:Y:S01]  /*31c0*/  UMOV UR6, UR4 ;  /* 0x0000000400067c82 */ /* 0x000fe20008000000 */
[----:B------:R-:W-:-:S09]  /*31d0*/  UIADD3 UR4, UR5, 0x880, URZ ;  /* 0x0000088005047890 */ /* 0x000fd2000fffe03f */
[----:B------:R-:W-:Y:S01]  /*31e0*/  HGMMA.64x256x16.F32 R24, R152, gdesc[UR4].tnspB, RZ, !UPT, gsb0 ;  /* 0x43e0000498187df0 */ /* 0x000fe2000c0008ff */
[----:B------:R-:W-:Y:S01]  /*31f0*/  UMOV UR7, 0x40000040 ;  /* 0x4000004000077882 */ /* 0x000fe20000000000 */
[----:B------:R-:W-:Y:S01]  /*3200*/  UMOV UR6, UR4 ;  /* 0x0000000400067c82 */ /* 0x000fe20008000000 */
[----:B------:R-:W-:Y:S01]  /*3210*/  UIADD3 UR4, UR5, 0x900, URZ ;  /* 0x0000090005047890 */ /* 0x000fe2000fffe03f */
[----:B------:R-:W-:Y:S02]  /*3220*/  WARPGROUP.DEPBAR.LE gsb0, 0x0 ;  /* 0x00008000000079c5 */ /* 0x000fe40000010000 */
[----:B------:R-:W-:-:S15]  /*3230*/  WARPGROUP.ARRIVE ;  /* 0x00000000000079c5 */ /* 0x000fde0000000000 */
[----:B------:R-:W-:-:S07]  /*3240*/  NOP ;  /* 0x0000000000007918 */ /* 0x000fce0000000000 */
[----:B------:R-:W-:Y:S01]  /*3250*/  HGMMA.64x256x16.F32 R24, R156, gdesc[UR4].tnspB, R24, gsb0 ;  /* 0x43e000049c187df0 */ /* 0x000fe20008000818 */
[----:B------:R-:W-:Y:S01]  /*3260*/  UMOV UR6, UR4 ;  /* 0x0000000400067c82 */ /* 0x000fe20008000000 */
[----:B------:R-:W-:Y:S01]  /*3270*/  UMOV UR7, 0x40000040 ;  /* 0x4000004000077882 */ /* 0x000fe20000000000 */
[----:B------:R-:W-:Y:S01]  /*3280*/  UIADD3 UR4, UR5, 0x980, URZ ;  /* 0x0000098005047890 */ /* 0x000fe2000fffe03f */
[----:B------:R-:W-:Y:S02]  /*3290*/  WARPGROUP.DEPBAR.LE gsb0, 0x0 ;  /* 0x00008000000079c5 */ /* 0x000fe40000010000 */
[----:B------:R-:W-:-:S15]  /*32a0*/  WARPGROUP.ARRIVE ;  /* 0x00000000000079c5 */ /* 0x000fde0000000000 */
[----:B------:R-:W-:-:S07]  /*32b0*/  NOP ;  /* 0x0000000000007918 */ /* 0x000fce0000000000 */
[----:B------:R-:W-:Y:S01]  /*32c0*/  HGMMA.64x256x16.F32 R24, R160, gdesc[UR4].tnspB, R24, gsb0 ;  /* 0x43e00004a0187df0 */ /* 0x000fe20008000818 */
[----:B------:R-:W-:Y:S01]  /*32d0*/  UMOV UR6, UR4 ;  /* 0x0000000400067c82 */ /* 0x000fe20008000000 */
[----:B------:R-:W-:Y:S01]  /*32e0*/  UMOV UR7, 0x40000040 ;  /* 0x4000004000077882 */ /* 0x000fe20000000000 */
[----:B------:R-:W-:Y:S02]  /*32f0*/  WARPGROUP.DEPBAR.LE gsb0, 0x0 ;  /* 0x00008000000079c5 */ /* 0x000fe40000010000 */
[----:B------:R-:W-:-:S15]  /*3300*/  WARPGROUP.ARRIVE ;  /* 0x00000000000079c5 */ /* 0x000fde0000000000 */
[----:B------:R-:W-:-:S08]  /*3310*/  NOP ;  /* 0x0000000000007918 */ /* 0x000fd00000000000 */
[----:B------:R-:W-:Y:S03]  /*3320*/  HGMMA.64x256x16.F32 R24, R164, gdesc[UR4].tnspB, R24, gsb0 ;  /* 0x43e00004a4187df0 */ /* 0x000fe60008000818 */
[----:B------:R-:W-:Y:S02]  /*3330*/  WARPGROUP.DEPBAR.LE gsb0, 0x0 ;  /* 0x00008000000079c5 */ /* 0x000fe40000010000 */
[----:B------:R-:W-:Y:S05]  /*3340*/  @!P0 BRA `(.L_x_21) ;  /* 0x0000000000048947 */ /* 0x000fea0003800000 */
[----:B------:R-:W-:Y:S01]  /*3350*/  BPT.TRAP 0x1 ;  /* 0x000000040000795c */ /* 0x000fe20000300000 */
.L_x_21:
[----:B------:R-:W-:Y:S01]  /*3360*/  UISETP.GT.U32.AND UP0, UPT, UR14, 0x1, UPT ;  /* 0x000000010e00788c */ /* 0x000fe2000bf04070 */
[----:B------:R-:W-:Y:S01]  /*3370*/  MOV R184, RZ ;  /* 0x000000ff00b87202 */ /* 0x000fe20000000f00 */
[----:B------:R-:W-:-:S04]  /*3380*/  UIADD3 UR4, UR60, 0x38028, URZ ;  /* 0x000380283c047890 */ /* 0x000fc8000fffe03f */
[----:B------:R-:W-:Y:S01]  /*3390*/  PLOP3.LUT P1, PT, PT, PT, UP0, 0x80, 0x0 ;  /* 0x000000000000781c */ /* 0x000fe20003f2f008 */
[----:B------:R-:W-:-:S09]  /*33a0*/  UPRMT UR4, URZ, 0x654, UR4 ;  /* 0x000006543f047896 */ /* 0x000fd20008000004 */
[----:B------:R-:W-:Y:S03]  /*33b0*/  SYNCS.ARRIVE.TRANS64.RED.A1T0 RZ, [UR4], RZ ;  /* 0x000000ffffff79a7 */ /* 0x000fe60008100404 */
[----:B------:R-:W-:Y:S05]  /*33c0*/  @P1 BRA `(.L_x_22) ;  /* 0x0000000000041947 */ /* 0x000fea0003800000 */
[----:B------:R-:W-:Y:S01]  /*33d0*/  BPT.TRAP 0x1 ;  /* 0x000000040000795c */ /* 0x000fe20000300000 */
.L_x_22:
[----:B------:R-:W-:Y:S01]  /*33e0*/  ISETP.GE.AND P2, PT, R19, 0x4, PT ;  /* 0x000000041300780c */ /* 0x000fe20003f46270 */
[----:B------:R-:W-:Y:S01]  /*33f0*/  UMOV UR7, 0x1 ;  /* 0x0000000100077882 */ /* 0x000fe20000000000 */
[----:B------:R-:W-:Y:S01]  /*3400*/  UMOV UR4, 0x2 ;  /* 0x0000000200047882 */ /* 0x000fe20000000000 */
[----:B------:R-:W-:Y:S02]  /*3410*/  IADD3 R17, R17, 0x40, RZ ;  /* 0x0000004011117810 */ /* 0x000fe40007ffe0ff */
[----:B------:R-:W-:-:S08]  /*3420*/  IADD3 R20, R19, -0x2, RZ ;  /* 0xfffffffe13147810 */ /* 0x000fd00007ffe0ff */
[----:B------:R-:W-:Y:S05]  /*3430*/  @!P2 BRA `(.L_x_23) ;  /* 0x000000240014a947 */ /* 0x000fea0003800000 */
[----:B--2---:R-:W-:Y:S01]  /*3440*/  IADD3 R22, R19, -0x3, RZ ;  /* 0xfffffffd13167810 */ /* 0x004fe20007ffe0ff */
[----:B------:R-:W-:Y:S01]  /*3450*/  UMOV UR4, 0x2 ;  /* 0x0000000200047882 */ /* 0x000fe20000000000 */
[----:B------:R-:W-:Y:S01]  /*3460*/  MOV R21, R18 ;  /* 0x0000001200157202 */ /* 0x000fe20000000f00 */
[----:B------:R-:W-:Y:S01]  /*3470*/  UMOV UR7, 0x1 ;  /* 0x0000000100077882 */ /* 0x000fe20000000000 */
[----:B------:R-:W-:Y:S01]  /*3480*/  MOV R185, R13 ;  /* 0x0000000d00b97202 */ /* 0x000fe20000000f00 */
[----:B------:R-:W-:Y:S01]  /*3490*/  ULDC UR6, c[0x0][0x604] ;  /* 0x0001810000067ab9 */ /* 0x000fe20000000800 */
[----:B------:R-:W-:-:S07]  /*34a0*/  MOV R184, RZ ;  /* 0x000000ff00b87202 */ /* 0x000fce0000000f00 */
.L_x_34:
[----:B------:R-:W-:Y:S02]  /*34b0*/  PLOP3.LUT P3, PT, PT, PT, UP1, 0x80, 0x0 ;  /* 0x000000000000781c */ /* 0x000fe40003f6f018 */
[----:B------:R-:W-:-:S11]  /*34c0*/  MOV R20, R22 ;  /* 0x0000001600147202 */ /* 0x000fd60000000f00 */
[----:B------:R-:W-:Y:S05]  /*34d0*/  @!P3 BRA `(.L_x_24) ;  /* 0x000000000004b947 */ /* 0x000fea0003800000 */
[----:B------:R-:W-:Y:S01]  /*34e0*/  BPT.TRAP 0x1 ;  /* 0x000000040000795c */ /* 0x000fe20000300000 */
.L_x_24:
[----:B------:R-:W-:Y:S01]  /*34f0*/  ULEA UR5, UR4, UR60, 0x3 ;  /* 0x0000003c04057291 */ /* 0x000fe2000f8e183f */
[----:B------:R-:W-:-:S08]  /*3500*/  SHF.L.U32 R13, R184, 0x1f, RZ ;  /* 0x0000001fb80d7819 */ /* 0x000fd000000006ff */
[----:B------:R-:W1:Y:S02]  /*3510*/  SYNCS.PHASECHK.TRANS64.TRYWAIT P2, [UR5+0x38000], R13 ;  /* 0x0380000dff0075a7 */ /* 0x000e640008040145 */
[----:B-1----:R-:W-:Y:S05]  /*3520*/  @!P2 BRA `(.L_x_25) ;  /* 0x0000009000b0a947 */ /* 0x002fea0003800000 */
.L_x_117:
[----:B-1----:R-:W-:Y:S01]  /*3530*/  MOV R13, UR49 ;  /* 0x00000031000d7c02 */ /* 0x002fe20008000f00 */
[----:B------:R-:W-:Y:S01]  /*3540*/  ULEA UR5, UR4, UR61, 0xb ;  /* 0x0000003d04057291 */ /* 0x000fe2000f8e583f */
[----:B------:R-:W-:Y:S01]  /*3550*/  MOV R18, UR48 ;  /* 0x0000003000127c02 */ /* 0x000fe20008000f00 */
[----:B------:R-:W-:Y:S01]  /*3560*/  WARPGROUP.ARRIVE ;  /* 0x00000000000079c5 */ /* 0x000fe20000000000 */
[----:B------:R-:W-:Y:S01]  /*3570*/  R2UR UR48, R4 ;  /* 0x00000000043072ca */ /* 0x000fe200000e0000 */
[----:B------:R-:W-:Y:S01]  /*3580*/  UMOV UR51, 0x40000040 ;  /* 0x4000004000337882 */ /* 0x000fe20000000000 */
[----:B------:R-:W-:Y:S01]  /*3590*/  R2UR UR49, R5 ;  /* 0x00000000053172ca */ /* 0x000fe200000e0000 */
[----:B------:R-:W-:Y:S01]  /*35a0*/  UIADD3 UR10, UR5, 0x2, URZ ;  /* 0x00000002050a7890 */ /* 0x000fe2000fffe03f */
[----:B------:R-:W-:Y:S01]  /*35b0*/  MOV R19, UR53 ;  /* 0x0000003500137c02 */ /* 0x000fe20008000f00 */
[----:B------:R-:W-:Y:S01]  /*35c0*/  UMOV UR50, UR5 ;  /* 0x0000000500327c82 */ /* 0x000fe20008000000 */
[----:B------:R-:W-:Y:S01]  /*35d0*/  MOV R22, UR52 ;  /* 0x0000003400167c02 */ /* 0x000fe20008000f00 */
[----:B------:R-:W-:Y:S01]  /*35e0*/  UMOV UR55, 0x40000040 ;  /* 0x4000004000377882 */ /* 0x000fe20000000000 */
[----:B------:R-:W-:Y:S01]  /*35f0*/  R2UR UR52, R6 ;  /* 0x00000000063472ca */ /* 0x000fe200000e0000 */
[----:B------:R-:W-:Y:S01]  /*3600*/  UMOV UR59, 0x40000040 ;  /* 0x40000040003b7882 */ /* 0x000fe20000000000 */
[----:B------:R-:W-:Y:S01]  /*3610*/  R2UR UR53, R7 ;  /* 0x00000000073572ca */ /* 0x000fe200000e0000 */
[----:B------:R-:W-:Y:S01]  /*3620*/  UMOV UR54, UR10 ;  /* 0x0000000a00367c82 */ /* 0x000fe20008000000 */
[----:B------:R-:W-:Y:S01]  /*3630*/  R2UR UR56, R8 ;  /* 0x00000000083872ca */ /* 0x000fe200000e0000 */
[----:B------:R-:W-:Y:S01]  /*3640*/  UIADD3 UR10, UR5, 0x4, URZ ;  /* 0x00000004050a7890 */ /* 0x000fe2000fffe03f */
[----:B------:R-:W-:Y:S01]  /*3650*/  R2UR UR57, R9 ;  /* 0x00000000093972ca */ /* 0x000fe200000e0000 */
[----:B------:R-:W-:Y:S01]  /*3660*/  HGMMA.64x64x16.F32 R152, gdesc[UR48], RZ, !UPT, gsb0 ;  /* 0x00e00000309879f0 */ /* 0x000fe2000c0008ff */
[----:B------:R-:W-:Y:S01]  /*3670*/  UMOV UR11, 0x40000040 ;  /* 0x40000040000b7882 */ /* 0x000fe20000000000 */
[----:B------:R-:W-:Y:S01]  /*3680*/  UIADD3 UR14, UR5, 0x200, URZ ;  /* 0x00000200050e7890 */ /* 0x000fe2000fffe03f */
[----:B------:R-:W-:Y:S01]  /*3690*/  R2UR UR49, R13 ;  /* 0x000000000d3172ca */ /* 0x000fe200000e0000 */
[----:B------:R-:W-:Y:S01]  /*36a0*/  UMOV UR15, 0x40000040 ;  /* 0x40000040000f7882 */ /* 0x000fe20000000000 */
[----:B------:R-:W-:Y:S01]  /*36b0*/  UMOV UR58, UR10 ;  /* 0x0000000a003a7c82 */ /* 0x000fe20008000000 */
[----:B------:R-:W-:Y:S01]  /*36c0*/  UIADD3 UR10, UR5, 0x6, URZ ;  /* 0x00000006050a7890 */ /* 0x000fe2000fffe03f */
[----:B------:R-:W-:Y:S01]  /*36d0*/  R2UR UR48, R18 ;  /* 0x00000000123072ca */ /* 0x000fe200000e0000 */
        /* <DEDUP_REMOVED lines=18> */
[----:B------:R-:W-:-:S04]  /*3800*/  UIADD3 UR4, UR4, 0x1, URZ ;  /* 0x0000000104047890 */ /* 0x000fc8000fffe03f */
[----:B------:R-:W-:-:S04]  /*3810*/  UISETP.NE.AND UP0, UPT, UR4, 0x5, UPT ;  /* 0x000000050400788c */ /* 0x000fc8000bf05270 */
[----:B------:R-:W-:Y:S01]  /*3820*/  USEL UR4, UR4, URZ, UP0 ;  /* 0x0000003f04047287 */ /* 0x000fe20008000000 */
[----:B------:R-:W-:Y:S02]  /*3830*/  WARPGROUP.DEPBAR.LE gsb0, 0x0 ;  /* 0x00008000000079c5 */ /* 0x000fe40000010000 */
[----:B------:R-:W-:-:S06]  /*3840*/  WARPGROUP.ARRIVE ;  /* 0x00000000000079c5 */ /* 0x000fcc0000000000 */
[----:B------:R-:W-:Y:S01]  /*3850*/  HGMMA.64x64x16.F32 R152, gdesc[UR52], R152, gsb0 ;  /* 0x00e00000349879f0 */ /* 0x000fe20008000898 */
[----:B------:R-:W-:Y:S01]  /*3860*/  R2UR UR53, R19 ;  /* 0x00000000133572ca */ /* 0x000fe200000e0000 */
[----:B------:R-:W-:Y:S01]  /*3870*/  UIADD3 UR54, UR5, 0x604, URZ ;  /* 0x0000060405367890 */ /* 0x000fe2000fffe03f */
[----:B------:R-:W-:Y:S01]  /*3880*/  R2UR UR52, R22 ;  /* 0x00000000163472ca */ /* 0x000fe200000e0000 */
[----:B------:R-:W-:Y:S01]  /*3890*/  UMOV UR55, 0x40000040 ;  /* 0x4000004000377882 */ /* 0x000fe20000000000 */
[----:B------:R-:W-:Y:S01]  /*38a0*/  UIADD3 UR5, UR5, 0x606, URZ ;  /* 0x0000060605057890 */ /* 0x000fe2000fffe03f */
[----:B------:R-:W-:Y:S02]  /*38b0*/  WARPGROUP.DEPBAR.LE gsb0, 0x0 ;  /* 0x00008000000079c5 */ /* 0x000fe40000010000 */
[----:B------:R-:W-:-:S06]  /*38c0*/  WARPGROUP.ARRIVE ;  /* 0x00000000000079c5 */ /* 0x000fcc0000000000 */
[----:B------:R-:W-:Y:S01]  /*38d0*/  HGMMA.64x64x16.F32 R152, gdesc[UR56], R152, gsb0 ;  /* 0x00e00000389879f0 */ /* 0x000fe20008000898 */
[----:B------:R-:W-:Y:S01]  /*38e0*/  R2UR UR56, R10 ;  /* 0x000000000a3872ca */ /* 0x000fe200000e0000 */
[----:B------:R-:W-:Y:S01]  /*38f0*/  UMOV UR58, UR5 ;  /* 0x00000005003a7c82 */ /* 0x000fe20008000000 */
[----:B------:R-:W-:Y:S01]  /*3900*/  R2UR UR57, R11 ;  /* 0x000000000b3972ca */ /* 0x000fe200000e0000 */
[----:B------:R-:W-:Y:S01]  /*3910*/  UMOV UR59, 0x40000040 ;  /* 0x40000040003b7882 */ /* 0x000fe20000000000 */
[----:B------:R-:W-:-:S06]  /*3920*/  USEL UR5, URZ, 0x1, UP0 ;  /* 0x000000013f057887 */ /* 0x000fcc0008000000 */
[----:B------:R-:W-:Y:S01]  /*3930*/  LOP3.LUT R19, R184, UR5, RZ, 0x3c, !PT ;  /* 0x00000005b8137c12 */ /* 0x000fe2000f8e3cff */
[----:B------:R-:W-:Y:S02]  /*3940*/  WARPGROUP.DEPBAR.LE gsb0, 0x0 ;  /* 0x00008000000079c5 */ /* 0x000fe40000010000 */
[----:B------:R-:W-:-:S06]  /*3950*/  WARPGROUP.ARRIVE ;  /* 0x00000000000079c5 */ /* 0x000fcc0000000000 */
[----:B------:R-:W-:Y:S03]  /*3960*/  HGMMA.64x64x16.F32 R152, gdesc[UR8], R152, gsb0 ;  /* 0x00e00000089879f0 */ /* 0x000fe60008000898 */
        /* <DEDUP_REMOVED lines=37> */
[----:B------:R-:W-:Y:S05]  /*3bc0*/  @!P3 BRA `(.L_x_26) ;  /* 0x000000000004b947 */ /* 0x000fea0003800000 */
[----:B------:R-:W-:Y:S01]  /*3bd0*/  BPT.TRAP 0x1 ;  /* 0x000000040000795c */ /* 0x000fe20000300000 */
.L_x_26:
[----:B------:R-:W-:Y:S01]  /*3be0*/  FMNMX R18, R152, R21, !PT ;  /* 0x0000001598127209 */ /* 0x000fe20007800000 */
[----:B------:R-:W-:-:S03]  /*3bf0*/  ULEA UR5, UR4, UR60, 0x3 ;  /* 0x0000003c04057291 */ /* 0x000fc6000f8e183f */
[----:B------:R-:W-:-:S04]  /*3c00*/  FMNMX R13, R153, R18, !PT ;  /* 0x00000012990d7209 */ /* 0x000fc80007800000 */
        /* <DEDUP_REMOVED lines=13> */
[----:B------:R-:W-:-:S05]  /*3ce0*/  FMNMX R13, R181, R18, !PT ;  /* 0x00000012b50d7209 */ /* 0x000fca0007800000 */
[----:B------:R-:W1:Y:S02]  /*3cf0*/  SHFL.BFLY PT, R18, R13, 0x1, 0x1f ;  /* 0x0c201f000d127f89 */ /* 0x000e6400000e0000 */
[----:B-1----:R-:W-:Y:S02]  /*3d00*/  FMNMX R22, R13, R18, !PT ;  /* 0x000000120d167209 */ /* 0x002fe40007800000 */
[----:B------:R-:W-:-:S03]  /*3d10*/  FMNMX R18, R154, R185, !PT ;  /* 0x000000b99a127209 */ /* 0x000fc60007800000 */
[----:B------:R-:W1:Y:S01]  /*3d20*/  SHFL.BFLY PT, R187, R22, 0x2, 0x1f ;  /* 0x0c401f0016bb7f89 */ /* 0x000e6200000e0000 */
[----:B------:R-:W-:-:S04]  /*3d30*/  FMNMX R189, R155, R18, !PT ;  /* 0x000000129bbd7209 */ /* 0x000fc80007800000 */
[----:B------:R-:W-:-:S04]  /*3d40*/  FMNMX R18, R158, R189, !PT ;  /* 0x000000bd9e127209 */ /* 0x000fc80007800000 */
[----:B------:R-:W-:-:S04]  /*3d50*/  FMNMX R189, R159, R18, !PT ;  /* 0x000000129fbd7209 */ /* 0x000fc80007800000 */
[----:B------:R-:W-:Y:S02]  /*3d60*/  FMNMX R184, R162, R189, !PT ;  /* 0x000000bda2b87209 */ /* 0x000fe40007800000 */
[----:B-1----:R-:W-:Y:S02]  /*3d70*/  FMNMX R18, R22, R187, !PT ;  /* 0x000000bb16127209 */ /* 0x002fe40007800000 */
[----:B------:R-:W-:Y:S02]  /*3d80*/  FMNMX R187, R163, R184, !PT ;  /* 0x000000b8a3bb7209 */ /* 0x000fe40007800000 */
[----:B------:R-:W-:Y:S02]  /*3d90*/  FSETP.NEU.AND P2, PT, R18, -INF , PT ;  /* 0xff8000001200780b */ /* 0x000fe40003f4d000 */
[----:B------:R-:W-:Y:S02]  /*3da0*/  FMNMX R188, R166, R187, !PT ;  /* 0x000000bba6bc7209 */ /* 0x000fe40007800000 */
[----:B------:R-:W-:-:S02]  /*3db0*/  FSEL R184, R18, RZ, P2 ;  /* 0x000000ff12b87208 */ /* 0x000fc40001000000 */
[----:B------:R-:W-:-:S03]  /*3dc0*/  FMNMX R13, R167, R188, !PT ;  /* 0x000000bca70d7209 */ /* 0x000fc60007800000 */
[----:B------:R-:W-:Y:S01]  /*3dd0*/  FMUL R186, R184, UR6 ;  /* 0x00000006b8ba7c20 */ /* 0x000fe20008400000 */
[----:B------:R-:W-:Y:S01]  /*3de0*/  FMNMX R22, R170, R13, !PT ;  /* 0x0000000daa167209 */ /* 0x000fe20007800000 */
[----:B------:R-:W-:Y:S02]  /*3df0*/  FADD R184, -R184, R21 ;  /* 0x00000015b8b87221 */ /* 0x000fe40000000100 */
[--C-:B------:R-:W-:Y:S01]  /*3e00*/  FFMA R152, R152, UR6, -R186.reuse ;  /* 0x0000000698987c23 */ /* 0x100fe200080008ba */
[----:B------:R-:W-:Y:S01]  /*3e10*/  FMNMX R13, R171, R22, !PT ;  /* 0x00000016ab0d7209 */ /* 0x000fe20007800000 */
[--C-:B------:R-:W-:Y:S01]  /*3e20*/  FFMA R153, R153, UR6, -R186.reuse ;  /* 0x0000000699997c23 */ /* 0x100fe200080008ba */
[--C-:B------:R-:W-:Y:S01]  /*3e30*/  FFMA R157, R157, UR6, -R186.reuse ;  /* 0x000000069d9d7c23 */ /* 0x100fe200080008ba */
[--C-:B------:R-:W-:Y:S01]  /*3e40*/  FFMA R161, R161, UR6, -R186.reuse ;  /* 0x00000006a1a17c23 */ /* 0x100fe200080008ba */
[----:B------:R-:W-:Y:S01]  /*3e50*/  FSETP.GEU.AND P5, PT, R152, -126, PT ;  /* 0xc2fc00009800780b */ /* 0x000fe20003fae000 */
[--C-:B------:R-:W-:Y:S01]  /*3e60*/  FFMA R165, R165, UR6, -R186.reuse ;  /* 0x00000006a5a57c23 */ /* 0x100fe200080008ba */
[----:B------:R-:W-:Y:S01]  /*3e70*/  FMNMX R22, R174, R13, !PT ;  /* 0x0000000dae167209 */ /* 0x000fe20007800000 */
        /* <DEDUP_REMOVED lines=10> */
[----:B------:R-:W-:Y:S01]  /*3f20*/  @!P5 FMUL R152, R152, 0.5 ;  /* 0x3f0000009898d820 */ /* 0x000fe20000400000 */
[----:B------:R-:W-:Y:S01]  /*3f30*/  FMNMX R13, R179, R156, !PT ;  /* 0x0000009cb30d7209 */ /* 0x000fe20007800000 */
[--C-:B------:R-:W-:Y:S01]  /*3f40*/  FFMA R156, R160, UR6, -R186.reuse ;  /* 0x00000006a09c7c23 */ /* 0x100fe200080008ba */
[--C-:B------:R-:W-:Y:S01]  /*3f50*/  FFMA R160, R164, UR6, -R186.reuse ;  /* 0x00000006a4a07c23 */ /* 0x100fe200080008ba */
[----:B------:R-:W-:Y:S01]  /*3f60*/  @!P3 FMUL R153, R153, 0.5 ;  /* 0x3f0000009999b820 */ /* 0x000fe20000400000 */
[----:B------:R-:W-:Y:S01]  /*3f70*/  FMNMX R188, R182, R13, !PT ;  /* 0x0000000db6bc7209 */ /* 0x000fe20007800000 */
[----:B------:R-:W1:Y:S01]  /*3f80*/  MUFU.EX2 R152, R152 ;  /* 0x0000009800987308 */ /* 0x000e620000000800 */
[----:B------:R-:W-:Y:S01]  /*3f90*/  FSETP.GEU.AND P6, PT, R156, -126, PT ;  /* 0xc2fc00009c00780b */ /* 0x000fe20003fce000 */
[----:B------:R-:W-:Y:S01]  /*3fa0*/  @!P4 FMUL R157, R157, 0.5 ;  /* 0x3f0000009d9dc820 */ /* 0x000fe20000400000 */
[----:B------:R-:W-:Y:S01]  /*3fb0*/  FMNMX R188, R183, R188, !PT ;  /* 0x000000bcb7bc7209 */ /* 0x000fe20007800000 */
[--C-:B------:R-:W-:Y:S01]  /*3fc0*/  FFMA R164, R169, UR6, -R186.reuse ;  /* 0x00000006a9a47c23 */ /* 0x100fe200080008ba */
[----:B------:R-:W-:Y:S01]  /*3fd0*/  FFMA R180, R180, UR6, -R186 ;  /* 0x00000006b4b47c23 */ /* 0x000fe200080008ba */
[----:B------:R-:W-:Y:S01]  /*3fe0*/  @!P2 FMUL R22, R22, 0.5 ;  /* 0x3f0000001616a820 */ /* 0x000fe20000400000 */
[----:B------:R-:W-:Y:S01]  /*3ff0*/  FMUL R184, R184, UR6 ;  /* 0x00000006b8b87c20 */ /* 0x000fe20008400000 */
[----:B------:R-:W2:Y:S01]  /*4000*/  MUFU.EX2 R153, R153 ;  /* 0x0000009900997308 */ /* 0x000ea20000000800 */
[----:B------:R-:W3:Y:S05]  /*4010*/  SHFL.BFLY PT, R13, R188, 0x1, 0x1f ;  /* 0x0c201f00bc0d7f89 */ /* 0x000eea00000e0000 */
[----:B------:R-:W-:-:S02]  /*4020*/  @!P6 FMUL R156, R156, 0.5 ;  /* 0x3f0000009c9ce820 */ /* 0x000fc40000400000 */
[----:B------:R-:W4:Y:S01]  /*4030*/  MUFU.EX2 R22, R22 ;  /* 0x0000001600167308 */ /* 0x000f220000000800 */
[----:B-1----:R-:W-:Y:S01]  /*4040*/  @!P5 FMUL R152, R152, R152 ;  /* 0x000000989898d220 */ /* 0x002fe20000400000 */
[----:B------:R-:W-:-:S06]  /*4050*/  FSETP.GEU.AND P5, PT, R161, -126, PT ;  /* 0xc2fc0000a100780b */ /* 0x000fcc0003fae000 */
[----:B------:R-:W1:Y:S01]  /*4060*/  MUFU.EX2 R157, R157 ;  /* 0x0000009d009d7308 */ /* 0x000e620000000800 */
[----:B--2---:R-:W-:Y:S01]  /*4070*/  @!P3 FMUL R153, R153, R153 ;  /* 0x000000999999b220 */ /* 0x004fe20000400000 */
[----:B------:R-:W-:-:S05]  /*4080*/  FSETP.GEU.AND P3, PT, R160, -126, PT ;  /* 0xc2fc0000a000780b */ /* 0x000fca0003f6e000 */
[----:B------:R-:W-:Y:S01]  /*4090*/  @!P5 FMUL R161, R161, 0.5 ;  /* 0x3f000000a1a1d820 */ /* 0x000fe20000400000 */
[----:B------:R-:W2:Y:S01]  /*40a0*/  MUFU.EX2 R156, R156 ;  /* 0x0000009c009c7308 */ /* 0x000ea20000000800 */
[----:B----4-:R-:W-:Y:S01]  /*40b0*/  @!P2 FMUL R22, R22, R22 ;  /* 0x000000161616a220 */ /* 0x010fe20000400000 */
[----:B------:R-:W-:Y:S02]  /*40c0*/  FSETP.GEU.AND P2, PT, R165, -126, PT ;  /* 0xc2fc0000a500780b */ /* 0x000fe40003f4e000 */
[----:B---3--:R-:W-:Y:S01]  /*40d0*/  FMNMX R13, R188, R13, !PT ;  /* 0x0000000dbc0d7209 */ /* 0x008fe20007800000 */
[--C-:B------:R-:W-:Y:S01]  /*40e0*/  FFMA R188, R177, UR6, -R186.reuse ;  /* 0x00000006b1bc7c23 */ /* 0x100fe200080008ba */
[----:B------:R-:W-:Y:S01]  /*40f0*/  FFMA R186, R181, UR6, -R186 ;  /* 0x00000006b5ba7c23 */ /* 0x000fe200080008ba */
[----:B------:R-:W-:Y:S01]  /*4100*/  @!P3 FMUL R160, R160, 0.5 ;  /* 0x3f000000a0a0b820 */ /* 0x000fe20000400000 */
[----:B------:R-:W3:Y:S01]  /*4110*/  MUFU.EX2 R161, R161 ;  /* 0x000000a100a17308 */ /* 0x000ee20000000800 */
[----:B-1----:R-:W-:Y:S01]  /*4120*/  @!P4 FMUL R157, R157, R157 ;  /* 0x0000009d9d9dc220 */ /* 0x002fe20000400000 */
[----:B------:R-:W-:Y:S01]  /*4130*/  FSETP.GEU.AND P4, PT, R168, -126, PT ;  /* 0xc2fc0000a800780b */ /* 0x000fe20003f8e000 */
[----:B------:R-:W1:Y:S04]  /*4140*/  SHFL.BFLY PT, R190, R13, 0x2, 0x1f ;  /* 0x0c401f000dbe7f89 */ /* 0x000e6800000e0000 */
[----:B------:R-:W-:Y:S01]  /*4150*/  @!P2 FMUL R165, R165, 0.5 ;  /* 0x3f000000a5a5a820 */ /* 0x000fe20000400000 */
[----:B------:R-:W4:Y:S01]  /*4160*/  MUFU.EX2 R160, R160 ;  /* 0x000000a000a07308 */ /* 0x000f220000000800 */
[----:B--2---:R-:W-:Y:S01]  /*4170*/  @!P6 FMUL R156, R156, R156 ;  /* 0x0000009c9c9ce220 */ /* 0x004fe20000400000 */
[----:B------:R-:W-:-:S05]  /*4180*/  FSETP.GEU.AND P6, PT, R164, -126, PT ;  /* 0xc2fc0000a400780b */ /* 0x000fca0003fce000 */
[----:B------:R-:W-:Y:S01]  /*4190*/  @!P4 FMUL R168, R168, 0.5 ;  /* 0x3f000000a8a8c820 */ /* 0x000fe20000400000 */
[----:B------:R-:W2:Y:S01]  /*41a0*/  MUFU.EX2 R165, R165 ;  /* 0x000000a500a57308 */ /* 0x000ea20000000800 */
[----:B---3--:R-:W-:Y:S01]  /*41b0*/  @!P5 FMUL R161, R161, R161 ;  /* 0x000000a1a1a1d220 */ /* 0x008fe20000400000 */
[----:B------:R-:W-:-:S05]  /*41c0*/  FSETP.GEU.AND P5, PT, R172, -126, PT ;  /* 0xc2fc0000ac00780b */ /* 0x000fca0003fae000 */
[----:B------:R-:W-:Y:S01]  /*41d0*/  @!P6 FMUL R164, R164, 0.5 ;  /* 0x3f000000a4a4e820 */ /* 0x000fe20000400000 */
[----:B------:R-:W3:Y:S01]  /*41e0*/  MUFU.EX2 R169, R168 ;  /* 0x000000a800a97308 */ /* 0x000ee20000000800 */
[----:B----4-:R-:W-:Y:S01]  /*41f0*/  @!P3 FMUL R160, R160, R160 ;  /* 0x000000a0a0a0b220 */ /* 0x010fe20000400000 */
[----:B------:R-:W-:Y:S02]  /*4200*/  FSETP.GEU.AND P3, PT, R187, -126, PT ;  /* 0xc2fc0000bb00780b */ /* 0x000fe40003f6e000 */
[----:B-1----:R-:W-:-:S03]  /*4210*/  FMNMX R13, R13, R190, !PT ;  /* 0x000000be0d0d7209 */ /* 0x002fc60007800000 */
[----:B------:R-:W-:Y:S01]  /*4220*/  @!P5 FMUL R172, R172, 0.5 ;  /* 0x3f000000acacd820 */ /* 0x000fe20000400000 */
[----:B------:R-:W1:Y:S01]  /*4230*/  MUFU.EX2 R164, R164 ;  /* 0x000000a400a47308 */ /* 0x000e620000000800 */
        /* <DEDUP_REMOVED lines=8> */
[----:B-1----:R-:W-:Y:S01]  /*42c0*/  @!P6 FMUL R164, R164, R164 ;  /* 0x000000a4a4a4e220 */ /* 0x002fe20000400000 */
[----:B------:R-:W-:-:S03]  /*42d0*/  FSETP.NEU.AND P6, PT, R13, -INF , PT ;  /* 0xff8000000d00780b */ /* 0x000fc60003fcd000 */
[----:B------:R-:W-:Y:S01]  /*42e0*/  FADD R21, R153, R164 ;  /* 0x000000a499157221 */ /* 0x000fe20000000000 */
[----:B------:R-:W-:Y:S01]  /*42f0*/  FSEL R190, R13, RZ, P6 ;  /* 0x000000ff0dbe7208 */ /* 0x000fe20003000000 */
[----:B------:R-:W-:Y:S01]  /*4300*/  @!P4 FMUL R188, R188, 0.5 ;  /* 0x3f000000bcbcc820 */ /* 0x000fe20000400000 */
[----:B------:R-:W1:Y:S01]  /*4310*/  MUFU.EX2 R177, R176 ;  /* 0x000000b000b17308 */ /* 0x000e620000000800 */
[----:B--2---:R-:W-:Y:S01]  /*4320*/  @!P5 FMUL R173, R173, R173 ;  /* 0x000000adadadd220 */ /* 0x004fe20000400000 */
[----:B------:R-:W-:Y:S01]  /*4330*/  FSETP.GEU.AND P5, PT, R186, -126, PT ;  /* 0xc2fc0000ba00780b */ /* 0x000fe20003fae000 */
[----:B------:R-:W-:Y:S01]  /*4340*/  FMUL R189, R190, UR6 ;  /* 0x00000006bebd7c20 */ /* 0x000fe20008400000 */
[----:B------:R-:W-:Y:S01]  /*4350*/  FSETP.GEU.AND P6, PT, R180, -126, PT ;  /* 0xc2fc0000b400780b */ /* 0x000fe20003fce000 */
[----:B------:R-:W-:Y:S02]  /*4360*/  FADD R190, -R190, R185 ;  /* 0x000000b9bebe7221 */ /* 0x000fe40000000100 */
[--C-:B------:R-:W-:Y:S01]  /*4370*/  FFMA R154, R154, UR6, -R189.reuse ;  /* 0x000000069a9a7c23 */ /* 0x100fe200080008bd */
[----:B------:R2:W4:Y:S01]  /*4380*/  MUFU.EX2 R172, R188 ;  /* 0x000000bc00ac7308 */ /* 0x0005220000000800 */
[----:B---3--:R-:W-:Y:S01]  /*4390*/  @!P3 FMUL R168, R168, R168 ;  /* 0x000000a8a8a8b220 */ /* 0x008fe20000400000 */
[--C-:B------:R-:W-:Y:S01]  /*43a0*/  FFMA R187, R155, UR6, -R189.reuse ;  /* 0x000000069bbb7c23 */ /* 0x100fe200080008bd */
[--C-:B------:R-:W-:Y:S01]  /*43b0*/  FFMA R171, R171, UR6, -R189.reuse ;  /* 0x00000006abab7c23 */ /* 0x100fe200080008bd */
[----:B------:R-:W-:Y:S01]  /*43c0*/  FSETP.GEU.AND P3, PT, R154, -126, PT ;  /* 0xc2fc00009a00780b */ /* 0x000fe20003f6e000 */
[--C-:B------:R-:W-:Y:S01]  /*43d0*/  FFMA R175, R175, UR6, -R189.reuse ;  /* 0x00000006afaf7c23 */ /* 0x100fe200080008bd */
[--C-:B------:R-:W-:Y:S01]  /*43e0*/  FFMA R179, R179, UR6, -R189.reuse ;  /* 0x00000006b3b37c23 */ /* 0x100fe200080008bd */
[----:B------:R-:W-:Y:S01]  /*43f0*/  @!P5 FMUL R186, R186, 0.5 ;  /* 0x3f000000babad820 */ /* 0x000fe20000400000 */
[--C-:B------:R-:W-:Y:S01]  /*4400*/  FFMA R182, R182, UR6, -R189.reuse ;  /* 0x00000006b6b67c23 */ /* 0x100fe200080008bd */
[--C-:B--2---:R-:W-:Y:S01]  /*4410*/  FFMA R188, R158, UR6, -R189.reuse ;  /* 0x000000069ebc7c23 */ /* 0x104fe200080008bd */
[----:B-1----:R-:W-:Y:S01]  /*4420*/  @!P2 FMUL R177, R177, R177 ;  /* 0x000000b1b1b1a220 */ /* 0x002fe20000400000 */
[----:B------:R-:W-:Y:S01]  /*4430*/  FSETP.GEU.AND P2, PT, R187, -126, PT ;  /* 0xc2fc0000bb00780b */ /* 0x000fe20003f4e000 */
[----:B------:R-:W-:Y:S01]  /*4440*/  @!P6 FMUL R180, R180, 0.5 ;  /* 0x3f000000b4b4e820 */ /* 0x000fe20000400000 */
[----:B------:R1:W2:Y:S01]  /*4450*/  MUFU.EX2 R176, R186 ;  /* 0x000000ba00b07308 */ /* 0x0002a20000000800 */
[----:B------:R-:W-:Y:S01]  /*4460*/  FFMA R183, R183, UR6, -R189 ;  /* 0x00000006b7b77c23 */ /* 0x000fe200080008bd */
[----:B------:R-:W-:-:S02]  /*4470*/  FMUL R190, R190, UR6 ;  /* 0x00000006bebe7c20 */ /* 0x000fc40008400000 */
[----:B------:R-:W-:Y:S01]  /*4480*/  @!P3 FMUL R154, R154, 0.5 ;  /* 0x3f0000009a9ab820 */ /* 0x000fe20000400000 */
[----:B----4-:R-:W-:Y:S01]  /*4490*/  @!P4 FMUL R172, R172, R172 ;  /* 0x000000acacacc220 */ /* 0x010fe20000400000 */
[----:B------:R-:W-:Y:S02]  /*44a0*/  FSETP.GEU.AND P4, PT, R188, -126, PT ;  /* 0xc2fc0000bc00780b */ /* 0x000fe40003f8e000 */
[----:B------:R3:W4:Y:S01]  /*44b0*/  MUFU.EX2 R181, R180 ;  /* 0x000000b400b57308 */ /* 0x0007220000000800 */
[----:B-1----:R-:W-:Y:S02]  /*44c0*/  FFMA R186, R162, UR6, -R189 ;  /* 0x00000006a2ba7c23 */ /* 0x002fe400080008bd */
[----:B------:R-:W-:-:S05]  /*44d0*/  @!P2 FMUL R187, R187, 0.5 ;  /* 0x3f000000bbbba820 */ /* 0x000fca0000400000 */
[----:B------:R1:W5:Y:S01]  /*44e0*/  MUFU.EX2 R155, R154 ;  /* 0x0000009a009b7308 */ /* 0x0003620000000800 */
[--C-:B---3--:R-:W-:Y:S01]  /*44f0*/  FFMA R180, R159, UR6, -R189.reuse ;  /* 0x000000069fb47c23 */ /* 0x108fe200080008bd */
[----:B--2---:R-:W-:Y:S01]  /*4500*/  @!P5 FMUL R176, R176, R176 ;  /* 0x000000b0b0b0d220 */ /* 0x004fe20000400000 */
[----:B------:R-:W-:Y:S01]  /*4510*/  @!P4 FMUL R188, R188, 0.5 ;  /* 0x3f000000bcbcc820 */ /* 0x000fe20000400000 */
[----:B------:R-:W-:Y:S02]  /*4520*/  FSETP.GEU.AND P5, PT, R186, -126, PT ;  /* 0xc2fc0000ba00780b */ /* 0x000fe40003fae000 */
[----:B------:R-:W-:Y:S02]  /*4530*/  FADD R185, R165, R176 ;  /* 0x000000b0a5b97221 */ /* 0x000fe40000000000 */
[----:B------:R2:W3:Y:S01]  /*4540*/  MUFU.EX2 R158, R187 ;  /* 0x000000bb009e7308 */ /* 0x0004e20000000800 */
[----:B-1----:R-:W-:Y:S01]  /*4550*/  FFMA R154, R163, UR6, -R189 ;  /* 0x00000006a39a7c23 */ /* 0x002fe200080008bd */
[----:B----4-:R-:W-:Y:S01]  /*4560*/  @!P6 FMUL R181, R181, R181 ;  /* 0x000000b5b5b5e220 */ /* 0x010fe20000400000 */
[----:B------:R-:W-:-:S05]  /*4570*/  FSETP.GEU.AND P6, PT, R180, -126, PT ;  /* 0xc2fc0000b400780b */ /* 0x000fca0003fce000 */
[----:B------:R1:W4:Y:S01]  /*4580*/  MUFU.EX2 R159, R188 ;  /* 0x000000bc009f7308 */ /* 0x0003220000000800 */
[----:B-----5:R-:W-:Y:S01]  /*4590*/  @!P3 FMUL R155, R155, R155 ;  /* 0x0000009b9b9bb220 */ /* 0x020fe20000400000 */
[----:B------:R-:W-:Y:S01]  /*45a0*/  FSETP.GEU.AND P3, PT, R154, -126, PT ;  /* 0xc2fc00009a00780b */ /* 0x000fe20003f6e000 */
[----:B--2---:R-:W-:Y:S01]  /*45b0*/  FFMA R187, R166, UR6, -R189 ;  /* 0x00000006a6bb7c23 */ /* 0x004fe200080008bd */
[----:B------:R-:W-:-:S04]  /*45c0*/  @!P5 FMUL R186, R186, 0.5 ;  /* 0x3f000000babad820 */ /* 0x000fc80000400000 */
[----:B------:R-:W-:Y:S01]  /*45d0*/  @!P6 FMUL R180, R180, 0.5 ;  /* 0x3f000000b4b4e820 */ /* 0x000fe20000400000 */
[----:B-1----:R-:W-:Y:S01]  /*45e0*/  FFMA R188, R167, UR6, -R189 ;  /* 0x00000006a7bc7c23 */ /* 0x002fe200080008bd */
[----:B---3--:R-:W-:Y:S01]  /*45f0*/  @!P2 FMUL R158, R158, R158 ;  /* 0x0000009e9e9ea220 */ /* 0x008fe20000400000 */
[----:B------:R-:W-:Y:S01]  /*4600*/  FSETP.GEU.AND P2, PT, R187, -126, PT ;  /* 0xc2fc0000bb00780b */ /* 0x000fe20003f4e000 */
[----:B------:R1:W2:Y:S03]  /*4610*/  MUFU.EX2 R163, R186 ;  /* 0x000000ba00a37308 */ /* 0x0002a60000000800 */
[----:B------:R-:W-:Y:S01]  /*4620*/  @!P3 FMUL R154, R154, 0.5 ;  /* 0x3f0000009a9ab820 */ /* 0x000fe20000400000 */
[----:B----4-:R-:W-:Y:S01]  /*4630*/  @!P4 FMUL R159, R159, R159 ;  /* 0x0000009f9f9fc220 */ /* 0x010fe20000400000 */
[----:B------:R-:W-:-:S03]  /*4640*/  FSETP.GEU.AND P4, PT, R188, -126, PT ;  /* 0xc2fc0000bc00780b */ /* 0x000fc60003f8e000 */
[----:B------:R3:W4:Y:S01]  /*4650*/  MUFU.EX2 R162, R180 ;  /* 0x000000b400a27308 */ /* 0x0007220000000800 */
[----:B-1----:R-:W-:-:S03]  /*4660*/  FFMA R186, R178, UR6, -R189 ;  /* 0x00000006b2ba7c23 */ /* 0x002fc600080008bd */
[----:B------:R-:W-:-:S04]  /*4670*/  @!P2 FMUL R187, R187, 0.5 ;  /* 0x3f000000bbbba820 */ /* 0x000fc80000400000 */
[----:B------:R1:W5:Y:S01]  /*4680*/  MUFU.EX2 R166, R154 ;  /* 0x0000009a00a67308 */ /* 0x0003620000000800 */
[----:B---3--:R-:W-:Y:S01]  /*4690*/  FFMA R180, R170, UR6, -R189 ;  /* 0x00000006aab47c23 */ /* 0x008fe200080008bd */
[----:B--2---:R-:W-:Y:S01]  /*46a0*/  @!P5 FMUL R163, R163, R163 ;  /* 0x000000a3a3a3d220 */ /* 0x004fe20000400000 */
[----:B------:R-:W-:Y:S01]  /*46b0*/  @!P4 FMUL R188, R188, 0.5 ;  /* 0x3f000000bcbcc820 */ /* 0x000fe20000400000 */
[----:B------:R-:W-:-:S04]  /*46c0*/  FSETP.GEU.AND P5, PT, R171, -126, PT ;  /* 0xc2fc0000ab00780b */ /* 0x000fc80003fae000 */
[----:B------:R-:W2:Y:S01]  /*46d0*/  MUFU.EX2 R167, R187 ;  /* 0x000000bb00a77308 */ /* 0x000ea20000000800 */
[----:B-1----:R-:W-:Y:S01]  /*46e0*/  FFMA R154, R174, UR6, -R189 ;  /* 0x00000006ae9a7c23 */ /* 0x002fe200080008bd */
[----:B----4-:R-:W-:Y:S01]  /*46f0*/  @!P6 FMUL R162, R162, R162 ;  /* 0x000000a2a2a2e220 */ /* 0x010fe20000400000 */
[----:B------:R-:W-:-:S05]  /*4700*/  FSETP.GEU.AND P6, PT, R180, -126, PT ;  /* 0xc2fc0000b400780b */ /* 0x000fca0003fce000 */
[----:B------:R-:W1:Y:S01]  /*4710*/  MUFU.EX2 R170, R188 ;  /* 0x000000bc00aa7308 */ /* 0x000e620000000800 */
[----:B-----5:R-:W-:Y:S01]  /*4720*/  @!P3 FMUL R166, R166, R166 ;  /* 0x000000a6a6a6b220 */ /* 0x020fe20000400000 */
[----:B------:R-:W-:Y:S01]  /*4730*/  FSETP.GEU.AND P3, PT, R154, -126, PT ;  /* 0xc2fc00009a00780b */ /* 0x000fe20003f6e000 */
[----:B------:R-:W-:-:S05]  /*4740*/  @!P5 FMUL R171, R171, 0.5 ;  /* 0x3f000000ababd820 */ /* 0x000fca0000400000 */
[----:B------:R-:W-:Y:S01]  /*4750*/  @!P6 FMUL R180, R180, 0.5 ;  /* 0x3f000000b4b4e820 */ /* 0x000fe20000400000 */
[----:B--2---:R-:W-:Y:S01]  /*4760*/  @!P2 FMUL R167, R167, R167 ;  /* 0x000000a7a7a7a220 */ /* 0x004fe20000400000 */
[C---:B------:R-:W-:Y:S01]  /*4770*/  FSETP.GEU.AND P2, PT, R175.reuse, -126, PT ;  /* 0xc2fc0000af00780b */ /* 0x040fe20003f4e000 */
[----:B------:R-:W2:Y:S04]  /*4780*/  MUFU.EX2 R171, R171 ;  /* 0x000000ab00ab7308 */ /* 0x000ea80000000800 */
[----:B------:R-:W-:Y:S01]  /*4790*/  @!P3 FMUL R154, R154, 0.5 ;  /* 0x3f0000009a9ab820 */ /* 0x000fe20000400000 */
[----:B-1----:R-:W-:Y:S01]  /*47a0*/  @!P4 FMUL R170, R170, R170 ;  /* 0x000000aaaaaac220 */ /* 0x002fe20000400000 */
[----:B------:R-:W-:Y:S02]  /*47b0*/  FSETP.GEU.AND P4, PT, R186, -126, PT ;  /* 0xc2fc0000ba00780b */ /* 0x000fe40003f8e000 */
[----:B------:R-:W1:Y:S04]  /*47c0*/  MUFU.EX2 R174, R180 ;  /* 0x000000b400ae7308 */ /* 0x000e680000000800 */
[----:B------:R-:W-:-:S04]  /*47d0*/  @!P2 FMUL R175, R175, 0.5 ;  /* 0x3f000000afafa820 */ /* 0x000fc80000400000 */
[----:B------:R3:W4:Y:S01]  /*47e0*/  MUFU.EX2 R178, R154 ;  /* 0x0000009a00b27308 */ /* 0x0007220000000800 */
[----:B--2---:R-:W-:Y:S01]  /*47f0*/  @!P5 FMUL R171, R171, R171 ;  /* 0x000000abababd220 */ /* 0x004fe20000400000 */
[----:B------:R-:W-:Y:S01]  /*4800*/  FSETP.GEU.AND P5, PT, R182, -126, PT ;  /* 0xc2fc0000b600780b */ /* 0x000fe20003fae000 */
[----:B------:R-:W-:-:S05]  /*4810*/  @!P4 FMUL R186, R186, 0.5 ;  /* 0x3f000000babac820 */ /* 0x000fca0000400000 */
[----:B------:R-:W2:Y:S01]  /*4820*/  MUFU.EX2 R175, R175 ;  /* 0x000000af00af7308 */ /* 0x000ea20000000800 */
[----:B-1----:R-:W-:Y:S01]  /*4830*/  @!P6 FMUL R174, R174, R174 ;  /* 0x000000aeaeaee220 */ /* 0x002fe20000400000 */
[----:B------:R-:W-:Y:S01]  /*4840*/  FSETP.GEU.AND P6, PT, R179, -126, PT ;  /* 0xc2fc0000b300780b */ /* 0x000fe20003fce000 */
[----:B---3--:R-:W-:-:S04]  /*4850*/  FADD R154, R161, R172 ;  /* 0x000000aca19a7221 */ /* 0x008fc80000000000 */
[----:B------:R-:W-:Y:S01]  /*4860*/  @!P5 FMUL R182, R182, 0.5 ;  /* 0x3f000000b6b6d820 */ /* 0x000fe20000400000 */
[----:B------:R1:W3:Y:S01]  /*4870*/  MUFU.EX2 R180, R186 ;  /* 0x000000ba00b47308 */ /* 0x0002e20000000800 */
[----:B----4-:R-:W-:Y:S01]  /*4880*/  @!P3 FMUL R178, R178, R178 ;  /* 0x000000b2b2b2b220 */ /* 0x010fe20000400000 */
[----:B------:R-:W-:Y:S01]  /*4890*/  FSETP.GEU.AND P3, PT, R183, -126, PT ;  /* 0xc2fc0000b700780b */ /* 0x000fe20003f6e000 */
[----:B------:R-:W-:Y:S01]  /*48a0*/  FADD R187, R21, R154 ;  /* 0x0000009a15bb7221 */ /* 0x000fe20000000000 */
[----:B------:R-:W-:Y:S01]  /*48b0*/  FADD R154, R152, R169 ;  /* 0x000000a9989a7221 */ /* 0x000fe20000000000 */
[----:B------:R-:W-:Y:S02]  /*48c0*/  F2FP.F16.F32.PACK_AB R152, R153, R152 ;  /* 0x000000989998723e */ /* 0x000fe400000000ff */
[----:B------:R-:W-:Y:S01]  /*48d0*/  @!P6 FMUL R179, R179, 0.5 ;  /* 0x3f000000b3b3e820 */ /* 0x000fe20000400000 */
[----:B------:R4:W5:Y:S01]  /*48e0*/  MUFU.EX2 R188, R182 ;  /* 0x000000b600bc7308 */ /* 0x0009620000000800 */
[----:B--2---:R-:W-:Y:S01]  /*48f0*/  @!P2 FMUL R175, R175, R175 ;  /* 0x000000afafafa220 */ /* 0x004fe20000400000 */
[----:B------:R-:W-:Y:S01]  /*4900*/  FSETP.GEU.AND P2, PT, R184, -126, PT ;  /* 0xc2fc0000b800780b */ /* 0x000fe20003f4e000 */
[----:B-1----:R-:W-:Y:S01]  /*4910*/  FADD R186, R160, R181 ;  /* 0x000000b5a0ba7221 */ /* 0x002fe20000000000 */
[----:B------:R-:W-:-:S03]  /*4920*/  F2FP.F16.F32.PACK_AB R153, R158, R155 ;  /* 0x0000009b9e99723e */ /* 0x000fc600000000ff */
[----:B------:R-:W-:Y:S01]  /*4930*/  @!P3 FMUL R183, R183, 0.5 ;  /* 0x3f000000b7b7b820 */ /* 0x000fe20000400000 */
[----:B------:R1:W2:Y:S01]  /*4940*/  MUFU.EX2 R189, R179 ;  /* 0x000000b300bd7308 */ /* 0x0002a20000000800 */
[----:B---3--:R-:W-:Y:S01]  /*4950*/  @!P4 FMUL R180, R180, R180 ;  /* 0x000000b4b4b4c220 */ /* 0x008fe20000400000 */
[----:B------:R-:W-:Y:S01]  /*4960*/  FSETP.GEU.AND P4, PT, R190, -126, PT ;  /* 0xc2fc0000be00780b */ /* 0x000fe20003f8e000 */
[----:B----4-:R-:W-:Y:S02]  /*4970*/  FADD R182, R157, R168 ;  /* 0x000000a89db67221 */ /* 0x010fe40000000000 */
[----:B------:R-:W-:Y:S02]  /*4980*/  FADD R192, R163, R180 ;  /* 0x000000b4a3c07221 */ /* 0x000fe40000000000 */
[----:B------:R-:W-:Y:S01]  /*4990*/  @!P2 FMUL R184, R184, 0.5 ;  /* 0x3f000000b8b8a820 */ /* 0x000fe20000400000 */
[----:B------:R3:W4:Y:S01]  /*49a0*/  MUFU.EX2 R191, R183 ;  /* 0x000000b700bf7308 */ /* 0x0007220000000800 */
[----:B-1----:R-:W-:Y:S01]  /*49b0*/  FADD R179, R22, R173 ;  /* 0x000000ad16b37221 */ /* 0x002fe20000000000 */
[----:B-----5:R-:W-:Y:S01]  /*49c0*/  @!P5 FMUL R188, R188, R188 ;  /* 0x000000bcbcbcd220 */ /* 0x020fe20000400000 */
[----:B------:R-:W-:Y:S01]  /*49d0*/  FADD R182, R182, R185 ;  /* 0x000000b9b6b67221 */ /* 0x000fe20000000000 */
[----:B------:R-:W-:Y:S01]  /*49e0*/  FADD R185, R159, R178 ;  /* 0x000000b29fb97221 */ /* 0x000fe20000000000 */
[----:B------:R-:W-:Y:S01]  /*49f0*/  FADD R179, R179, R186 ;  /* 0x000000bab3b37221 */ /* 0x000fe20000000000 */
[----:B------:R-:W-:Y:S01]  /*4a00*/  FADD R186, R162, R175 ;  /* 0x000000afa2ba7221 */ /* 0x000fe20000000000 */
[----:B------:R-:W-:Y:S01]  /*4a10*/  @!P4 FMUL R190, R190, 0.5 ;  /* 0x3f000000bebec820 */ /* 0x000fe20000400000 */
[----:B------:R1:W5:Y:S01]  /*4a20*/  MUFU.EX2 R21, R184 ;  /* 0x000000b800157308 */ /* 0x0003620000000800 */
[----:B---3--:R-:W-:Y:S01]  /*4a30*/  FADD R183, R156, R177 ;  /* 0x000000b19cb77221 */ /* 0x008fe20000000000 */
[----:B--2---:R-:W-:Y:S01]  /*4a40*/  @!P6 FMUL R189, R189, R189 ;  /* 0x000000bdbdbde220 */ /* 0x004fe20000400000 */
[----:B------:R-:W-:Y:S01]  /*4a50*/  FADD R194, R167, R188 ;  /* 0x000000bca7c27221 */ /* 0x000fe20000000000 */
[----:B------:R-:W-:Y:S01]  /*4a60*/  FADD R187, R187, R182 ;  /* 0x000000b6bbbb7221 */ /* 0x000fe20000000000 */
[----:B------:R-:W-:Y:S01]  /*4a70*/  FADD R154, R154, R183 ;  /* 0x000000b79a9a7221 */ /* 0x000fe20000000000 */
[----:B------:R-:W-:Y:S01]  /*4a80*/  FADD R193, R166, R189 ;  /* 0x000000bda6c17221 */ /* 0x000fe20000000000 */
[----:B------:R-:W-:Y:S01]  /*4a90*/  FADD R183, R155, R174 ;  /* 0x000000ae9bb77221 */ /* 0x000fe20000000000 */
[----:B------:R-:W2:Y:S01]  /*4aa0*/  MUFU.EX2 R190, R190 ;  /* 0x000000be00be7308 */ /* 0x000ea20000000800 */
[----:B----4-:R-:W-:Y:S01]  /*4ab0*/  @!P3 FMUL R191, R191, R191 ;  /* 0x000000bfbfbfb220 */ /* 0x010fe20000400000 */
[----:B-1----:R-:W-:Y:S01]  /*4ac0*/  FADD R184, R158, R171 ;  /* 0x000000ab9eb87221 */ /* 0x002fe20000000000 */
[----:B------:R-:W-:Y:S01]  /*4ad0*/  FADD R183, R183, R192 ;  /* 0x000000c0b7b77221 */ /* 0x000fe20000000000 */
[----:B------:R-:W-:Y:S01]  /*4ae0*/  FADD R194, R185, R194 ;  /* 0x000000c2b9c27221 */ /* 0x000fe20000000000 */
[----:B------:R-:W-:Y:S01]  /*4af0*/  FADD R195, R170, R191 ;  /* 0x000000bfaac37221 */ /* 0x000fe20000000000 */
[----:B------:R-:W-:Y:S01]  /*4b00*/  FADD R184, R184, R193 ;  /* 0x000000c1b8b87221 */ /* 0x000fe20000000000 */
[----:B------:R-:W-:Y:S01]  /*4b10*/  FADD R154, R154, R179 ;  /* 0x000000b39a9a7221 */ /* 0x000fe20000000000 */
[----:B------:R-:W-:Y:S01]  /*4b20*/  FADD R183, R183, R194 ;  /* 0x000000c2b7b77221 */ /* 0x000fe20000000000 */
[----:B------:R-:W-:Y:S01]  /*4b30*/  FADD R195, R186, R195 ;  /* 0x000000c3bac37221 */ /* 0x000fe20000000000 */
[----:B-----5:R-:W-:Y:S01]  /*4b40*/  @!P2 FMUL R21, R21, R21 ;  /* 0x000000151515a220 */ /* 0x020fe20000400000 */
[----:B------:R-:W-:Y:S01]  /*4b50*/  FADD R154, R154, R187 ;  /* 0x000000bb9a9a7221 */ /* 0x000fe20000000000 */
[----:B------:R-:W-:Y:S01]  /*4b60*/  SHF.L.U32 R179, R19, 0x1f, RZ ;  /* 0x0000001f13b37819 */ /* 0x000fe200000006ff */
[----:B------:R-:W-:Y:S01]  /*4b70*/  FADD R184, R184, R195 ;  /* 0x000000c3b8b87221 */ /* 0x000fe20000000000 */
[----:B------:R-:W-:Y:S01]  /*4b80*/  F2FP.F16.F32.PACK_AB R158, R165, R160 ;  /* 0x000000a0a59e723e */ /* 0x000fe200000000ff */
[----:B------:R-:W-:Y:S01]  /*4b90*/  FFMA R14, R21, R14, R154 ;  /* 0x0000000e150e7223 */ /* 0x000fe2000000009a */
[----:B------:R1:W3:Y:S01]  /*4ba0*/  SYNCS.PHASECHK.TRANS64.TRYWAIT P2, [UR5+0x38000], R179 ;  /* 0x038000b3ff0075a7 */ /* 0x0002e20008040145 */
[----:B------:R-:W-:Y:S01]  /*4bb0*/  FADD R183, R183, R184 ;  /* 0x000000b8b7b77221 */ /* 0x000fe20000000000 */
[----:B--2---:R-:W-:Y:S01]  /*4bc0*/  @!P4 FMUL R190, R190, R190 ;  /* 0x000000bebebec220 */ /* 0x004fe20000400000 */
[----:B------:R-:W-:Y:S01]  /*4bd0*/  F2FP.F16.F32.PACK_AB R154, R157, R22 ;  /* 0x000000169d9a723e */ /* 0x000fe200000000ff */
[----:B------:R-:W-:Y:S01]  /*4be0*/  FMUL R24, R24, R21 ;  /* 0x0000001518187220 */ /* 0x000fe20000400000 */
[----:B------:R-:W-:Y:S01]  /*4bf0*/  F2FP.F16.F32.PACK_AB R155, R162, R159 ;  /* 0x0000009fa29b723e */ /* 0x000fe200000000ff */
[----:B------:R-:W-:Y:S01]  /*4c00*/  FFMA R15, R190, R15, R183 ;  /* 0x0000000fbe0f7223 */ /* 0x000fe200000000b7 */
[----:B------:R-:W-:Y:S01]  /*4c10*/  F2FP.F16.F32.PACK_AB R156, R161, R156 ;  /* 0x0000009ca19c723e */ /* 0x000fe200000000ff */
[----:B------:R-:W-:Y:S01]  /*4c20*/  FMUL R25, R25, R21 ;  /* 0x0000001519197220 */ /* 0x000fe20000400000 */
[----:B------:R-:W-:Y:S01]  /*4c30*/  F2FP.F16.F32.PACK_AB R157, R166, R163 ;  /* 0x000000a3a69d723e */ /* 0x000fe200000000ff */
[----:B------:R-:W-:Y:S01]  /*4c40*/  FMUL R28, R28, R21 ;  /* 0x000000151c1c7220 */ /* 0x000fe20000400000 */
[----:B------:R-:W-:Y:S01]  /*4c50*/  F2FP.F16.F32.PACK_AB R160, R164, R169 ;  /* 0x000000a9a4a0723e */ /* 0x000fe200000000ff */
[-C--:B------:R-:W-:Y:S01]  /*4c60*/  FMUL R29, R29, R21.reuse ;  /* 0x000000151d1d7220 */ /* 0x080fe20000400000 */
        /* <DEDUP_REMOVED lines=59> */
[----:B------:R-:W-:Y:S01]  /*5020*/  FMUL R149, R149, R21 ;  /* 0x0000001595957220 */ /* 0x000fe20000400000 */
        /* <DEDUP_REMOVED lines=64> */
[----:B------:R-:W-:-:S02]  /*5430*/  F2FP.F16.F32.PACK_AB R159, R170, R167 ;  /* 0x000000a7aa9f723e */ /* 0x000fc400000000ff */
[----:B------:R-:W-:Y:S02]  /*5440*/  F2FP.F16.F32.PACK_AB R161, R171, R174 ;  /* 0x000000aeaba1723e */ /* 0x000fe400000000ff */
[----:B------:R-:W-:Y:S02]  /*5450*/  F2FP.F16.F32.PACK_AB R162, R168, R173 ;  /* 0x000000ada8a2723e */ /* 0x000fe400000000ff */
[----:B------:R-:W-:Y:S02]  /*5460*/  F2FP.F16.F32.PACK_AB R163, R175, R178 ;  /* 0x000000b2afa3723e */ /* 0x000fe400000000ff */
[----:B------:R-:W-:Y:S02]  /*5470*/  F2FP.F16.F32.PACK_AB R164, R172, R177 ;  /* 0x000000b1aca4723e */ /* 0x000fe400000000ff */
[----:B------:R-:W-:Y:S02]  /*5480*/  F2FP.F16.F32.PACK_AB R165, R189, R180 ;  /* 0x000000b4bda5723e */ /* 0x000fe400000000ff */
[----:B------:R-:W-:Y:S01]  /*5490*/  F2FP.F16.F32.PACK_AB R166, R176, R181 ;  /* 0x000000b5b0a6723e */ /* 0x000fe200000000ff */
[----:B-1-3--:R-:W-:Y:S06]  /*54a0*/  @!P0 BRA `(.L_x_27) ;  /* 0x0000000000048947 */ /* 0x00afec0003800000 */
[----:B------:R-:W-:Y:S01]  /*54b0*/  BPT.TRAP 0x1 ;  /* 0x000000040000795c */ /* 0x000fe20000300000 */
.L_x_27:
[----:B------:R-:W-:Y:S05]  /*54c0*/  @P2 BRA `(.L_x_28) ;  /* 0x0000000000082947 */ /* 0x000fea0003800000 */
[----:B------:R-:W1:Y:S02]  /*54d0*/  SYNCS.PHASECHK.TRANS64.TRYWAIT P2, [UR5+0x38000], R179 ;  /* 0x038000b3ff0075a7 */ /* 0x000e640008040145 */
[----:B-1----:R-:W-:Y:S05]  /*54e0*/  @!P2 BRA `(.L_x_29) ;  /* 0x0000007000d8a947 */ /* 0x002fea0003800000 */
.L_x_28:
[----:B------:R-:W-:Y:S01]  /*54f0*/  R2UR UR5, R23 ;  /* 0x00000000170572ca */ /* 0x000fe200000e0000 */
[----:B------:R-:W-:Y:S01]  /*5500*/  WARPGROUP.ARRIVE ;  /* 0x00000000000079c5 */ /* 0x000fe20000000000 */
[----:B------:R-:W-:Y:S01]  /*5510*/  UMOV UR11, 0x40000040 ;  /* 0x40000040000b7882 */ /* 0x000fe20000000000 */
[----:B------:R-:W-:Y:S01]  /*5520*/  UMOV UR15, 0x40000040 ;  /* 0x40000040000f7882 */ /* 0x000fe20000000000 */
[----:B------:R-:W-:-:S09]  /*5530*/  F2FP.F16.F32.PACK_AB R167, R191, R188 ;  /* 0x000000bcbfa7723e */ /* 0x000fd200000000ff */
[----:B------:R-:W-:-:S04]  /*5540*/  ULEA UR10, UR4, UR5, 0xb ;  /* 0x00000005040a7291 */ /* 0x000fc8000f8e583f */
[----:B------:R-:W-:-:S05]  /*5550*/  UIADD3 UR14, UR10, 0x80, URZ ;  /* 0x000000800a0e7890 */ /* 0x000fca000fffe03f */
[----:B------:R-:W-:Y:S01]  /*5560*/  HGMMA.64x256x16.F32 R24, R152, gdesc[UR8].tnspB, R24, gsb0 ;  /* 0x43e0000898187df0 */ /* 0x000fe20008000818 */
[----:B------:R-:W-:Y:S02]  /*5570*/  UMOV UR11, 0x40000040 ;  /* 0x40000040000b7882 */ /* 0x000fe40000000000 */
[----:B------:R-:W-:Y:S02]  /*5580*/  WARPGROUP.DEPBAR.LE gsb0, 0x0 ;  /* 0x00008000000079c5 */ /* 0x000fe40000010000 */
[----:B------:R-:W-:-:S15]  /*5590*/  WARPGROUP.ARRIVE ;  /* 0x00000000000079c5 */ /* 0x000fde0000000000 */
[----:B------:R-:W-:-:S08]  /*55a0*/  NOP ;  /* 0x0000000000007918 */ /* 0x000fd00000000000 */
[----:B------:R-:W-:Y:S01]  /*55b0*/  HGMMA.64x256x16.F32 R24, R156, gdesc[UR12].tnspB, R24, gsb0 ;  /* 0x43e0000c9c187df0 */ /* 0x000fe20008000818 */
[----:B------:R-:W-:Y:S01]  /*55c0*/  UIADD3 UR14, UR10, 0x100, URZ ;  /* 0x000001000a0e7890 */ /* 0x000fe2000fffe03f */
[----:B------:R-:W-:Y:S01]  /*55d0*/  UMOV UR15, 0x40000040 ;  /* 0x40000040000f7882 */ /* 0x000fe20000000000 */
[----:B------:R-:W-:Y:S01]  /*55e0*/  UIADD3 UR10, UR10, 0x180, URZ ;  /* 0x000001800a0a7890 */ /* 0x000fe2000fffe03f */
[----:B------:R-:W-:Y:S02]  /*55f0*/  WARPGROUP.DEPBAR.LE gsb0, 0x0 ;  /* 0x00008000000079c5 */ /* 0x000fe40000010000 */
[----:B------:R-:W-:-:S15]  /*5600*/  WARPGROUP.ARRIVE ;  /* 0x00000000000079c5 */ /* 0x000fde0000000000 */
[----:B------:R-:W-:-:S07]  /*5610*/  NOP ;  /* 0x0000000000007918 */ /* 0x000fce0000000000 */
[----:B------:R-:W-:Y:S03]  /*5620*/  HGMMA.64x256x16.F32 R24, R160, gdesc[UR12].tnspB, R24, gsb0 ;  /* 0x43e0000ca0187df0 */ /* 0x000fe60008000818 */
[----:B------:R-:W-:Y:S02]  /*5630*/  WARPGROUP.DEPBAR.LE gsb0, 0x0 ;  /* 0x00008000000079c5 */ /* 0x000fe40000010000 */
[----:B------:R-:W-:-:S15]  /*5640*/  WARPGROUP.ARRIVE ;  /* 0x00000000000079c5 */ /* 0x000fde0000000000 */
[----:B------:R-:W-:-:S08]  /*5650*/  NOP ;  /* 0x0000000000007918 */ /* 0x000fd00000000000 */
[----:B------:R-:W-:Y:S03]  /*5660*/  HGMMA.64x256x16.F32 R24, R164, gdesc[UR8].tnspB, R24, gsb0 ;  /* 0x43e00008a4187df0 */ /* 0x000fe60008000818 */
[----:B------:R-:W-:Y:S02]  /*5670*/  WARPGROUP.DEPBAR.LE gsb0, 0x0 ;  /* 0x00008000000079c5 */ /* 0x000fe40000010000 */
[----:B------:R-:W-:Y:S05]  /*5680*/  @!P0 BRA `(.L_x_30) ;  /* 0x0000000000048947 */ /* 0x000fea0003800000 */
[----:B------:R-:W-:Y:S01]  /*5690*/  BPT.TRAP 0x1 ;  /* 0x000000040000795c */ /* 0x000fe20000300000 */
.L_x_30:
[----:B------:R-:W-:-:S04]  /*56a0*/  ULEA UR5, UR7, UR60, 0x3 ;  /* 0x0000003c07057291 */ /* 0x000fc8000f8e183f */
[----:B------:R-:W-:-:S04]  /*56b0*/  UIADD3 UR5, UR5, 0x38028, URZ ;  /* 0x0003802805057890 */ /* 0x000fc8000fffe03f */
[----:B------:R-:W-:-:S09]  /*56c0*/  UPRMT UR5, URZ, 0x654, UR5 ;  /* 0x000006543f057896 */ /* 0x000fd20008000005 */
[----:B------:R-:W-:Y:S01]  /*56d0*/  SYNCS.ARRIVE.TRANS64.RED.A1T0 RZ, [UR5], RZ ;  /* 0x000000ffffff79a7 */ /* 0x000fe20008100405 */
[----:B------:R-:W-:Y:S05]  /*56e0*/  @P1 BRA `(.L_x_31) ;  /* 0x0000000000041947 */ /* 0x000fea0003800000 */
[----:B------:R-:W-:Y:S01]  /*56f0*/  BPT.TRAP 0x1 ;  /* 0x000000040000795c */ /* 0x000fe20000300000 */
.L_x_31:
[----:B------:R-:W-:-:S04]  /*5700*/  UIADD3 UR7, UR7, 0x1, URZ ;  /* 0x0000000107077890 */ /* 0x000fc8000fffe03f */
[----:B------:R-:W-:-:S04]  /*5710*/  UISETP.NE.AND UP0, UPT, UR7, 0x5, UPT ;  /* 0x000000050700788c */ /* 0x000fc8000bf05270 */
[----:B------:R-:W-:Y:S01]  /*5720*/  USEL UR7, UR7, URZ, UP0 ;  /* 0x0000003f07077287 */ /* 0x000fe20008000000 */
[----:B------:R-:W-:Y:S11]  /*5730*/  @!P0 BRA `(.L_x_32) ;  /* 0x0000000000048947 */ /* 0x000ff60003800000 */
[----:B------:R-:W-:Y:S01]  /*5740*/  BPT.TRAP 0x1 ;  /* 0x000000040000795c */ /* 0x000fe20000300000 */
.L_x_32:
[----:B------:R-:W-:-:S04]  /*5750*/  ULEA UR5, UR7, UR60, 0x3 ;  /* 0x0000003c07057291 */ /* 0x000fc8000f8e183f */
[----:B------:R-:W-:-:S04]  /*5760*/  UIADD3 UR5, UR5, 0x38028, URZ ;  /* 0x0003802805057890 */ /* 0x000fc8000fffe03f */
[----:B------:R-:W-:-:S09]  /*5770*/  UPRMT UR5, URZ, 0x654, UR5 ;  /* 0x000006543f057896 */ /* 0x000fd20008000005 */
[----:B------:R-:W-:Y:S01]  /*5780*/  SYNCS.ARRIVE.TRANS64.RED.A1T0 RZ, [UR5], RZ ;  /* 0x000000ffffff79a7 */ /* 0x000fe20008100405 */
[----:B------:R-:W-:Y:S05]  /*5790*/  @P1 BRA `(.L_x_33) ;  /* 0x0000000000041947 */ /* 0x000fea0003800000 */
[----:B------:R-:W-:Y:S01]  /*57a0*/  BPT.TRAP 0x1 ;  /* 0x000000040000795c */ /* 0x000fe20000300000 */
.L_x_33:
[----:B------:R-:W-:Y:S01]  /*57b0*/  UIADD3 UR4, UR4, 0x1, URZ ;  /* 0x0000000104047890 */ /* 0x000fe2000fffe03f */
[C---:B------:R-:W-:Y:S01]  /*57c0*/  ISETP.GT.AND P2, PT, R20.reuse, 0x1, PT ;  /* 0x000000011400780c */ /* 0x040fe20003f44270 */
[----:B------:R-:W-:Y:S01]  /*57d0*/  UIADD3 UR7, UR7, 0x1, URZ ;  /* 0x0000000107077890 */ /* 0x000fe2000fffe03f */
[----:B------:R-:W-:Y:S01]  /*57e0*/  IADD3 R17, R17, 0x40, RZ ;  /* 0x0000004011117810 */ /* 0x000fe20007ffe0ff */
[----:B------:R-:W-:Y:S01]  /*57f0*/  UISETP.NE.AND UP2, UPT, UR4, 0x5, UPT ;  /* 0x000000050400788c */ /* 0x000fe2000bf45270 */
[----:B-1----:R-:W-:Y:S01]  /*5800*/  IADD3 R22, R20, -0x1, RZ ;  /* 0xffffffff14167810 */ /* 0x002fe20007ffe0ff */
[----:B------:R-:W-:Y:S01]  /*5810*/  UISETP.NE.AND UP0, UPT, UR7, 0x5, UPT ;  /* 0x000000050700788c */ /* 0x000fe2000bf05270 */
[----:B------:R-:W-:Y:S01]  /*5820*/  MOV R21, R18 ;  /* 0x0000001200157202 */ /* 0x000fe20000000f00 */
[----:B------:R-:W-:Y:S01]  /*5830*/  USEL UR5, URZ, 0x1, UP2 ;  /* 0x000000013f057887 */ /* 0x000fe20009000000 */
[----:B------:R-:W-:Y:S01]  /*5840*/  MOV R185, R13 ;  /* 0x0000000d00b97202 */ /* 0x000fe20000000f00 */
[----:B------:R-:W-:-:S02]  /*5850*/  USEL UR7, UR7, URZ, UP0 ;  /* 0x0000003f07077287 */ /* 0x000fc40008000000 */
[----:B------:R-:W-:Y:S02]  /*5860*/  USEL UR4, UR4, URZ, UP2 ;  /* 0x0000003f04047287 */ /* 0x000fe40009000000 */
[----:B------:R-:W-:Y:S01]  /*5870*/  LOP3.LUT R184, R19, UR5, RZ, 0x3c, !PT ;  /* 0x0000000513b87c12 */ /* 0x000fe2000f8e3cff */
[----:B------:R-:W-:Y:S09]  /*5880*/  @P2 BRA `(.L_x_34) ;  /* 0xffffffdc00082947 */ /* 0x000ff2000383ffff */
.L_x_23:
[----:B------:R-:W-:-:S13]  /*5890*/  ISETP.GE.AND P2, PT, R20, RZ, PT ;  /* 0x000000ff1400720c */ /* 0x000fda0003f46270 */
[----:B------:R-:W-:Y:S05]  /*58a0*/  @!P2 BRA `(.L_x_35) ;  /* 0x000000280010a947 */ /* 0x000fea0003800000 */
[----:B------:R-:W-:Y:S01]  /*58b0*/  IADD3 R19, R20, 0x1, RZ ;  /* 0x0000000114137810 */ /* 0x000fe20007ffe0ff */
[----:B------:R-:W-:Y:S01]  /*58c0*/  ULDC UR6, c[0x0][0x604] ;  /* 0x0001810000067ab9 */ /* 0x000fe20000000800 */
[----:B--2---:R-:W-:Y:S02]  /*58d0*/  MOV R21, R18 ;  /* 0x0000001200157202 */ /* 0x004fe40000000f00 */
[----:B------:R-:W-:-:S07]  /*58e0*/  MOV R22, R13 ;  /* 0x0000000d00167202 */ /* 0x000fce0000000f00 */
.L_x_46:
[----:B------:R-:W-:Y:S05]  /*58f0*/  @!P0 BRA `(.L_x_36) ;  /* 0x0000000000048947 */ /* 0x000fea0003800000 */
[----:B------:R-:W-:Y:S01]  /*5900*/  BPT.TRAP 0x1 ;  /* 0x000000040000795c */ /* 0x000fe20000300000 */
.L_x_36:
[----:B------:R-:W-:Y:S01]  /*5910*/  ULEA UR5, UR4, UR60, 0x3 ;  /* 0x0000003c04057291 */ /* 0x000fe2000f8e183f */
[----:B------:R-:W-:-:S08]  /*5920*/  SHF.L.U32 R13, R184, 0x1f, RZ ;  /* 0x0000001fb80d7819 */ /* 0x000fd000000006ff */
[----:B------:R-:W1:Y:S02]  /*5930*/  SYNCS.PHASECHK.TRANS64.TRYWAIT P2, [UR5+0x38000], R13 ;  /* 0x0380000dff0075a7 */ /* 0x000e640008040145 */
[----:B-1----:R-:W-:Y:S05]  /*5940*/  @!P2 BRA `(.L_x_37) ;  /* 0x0000006c00d8a947 */ /* 0x002fea0003800000 */
.L_x_118:
[----:B------:R-:W-:Y:S01]  /*5950*/  R2UR UR56, R4 ;  /* 0x00000000043872ca */ /* 0x000fe200000e0000 */
[----:B------:R-:W-:Y:S01]  /*5960*/  ULEA UR5, UR4, UR61, 0xb ;  /* 0x0000003d04057291 */ /* 0x000fe2000f8e583f */
[----:B------:R-:W-:Y:S01]  /*5970*/  R2UR UR57, R5 ;  /* 0x00000000053972ca */ /* 0x000fe200000e0000 */
[----:B------:R-:W-:Y:S01]  /*5980*/  WARPGROUP.ARRIVE ;  /* 0x00000000000079c5 */ /* 0x000fe20000000000 */
[----:B------:R-:W-:Y:S01]  /*5990*/  UMOV UR59, 0x40000040 ;  /* 0x40000040003b7882 */ /* 0x000fe20000000000 */
[----:B------:R-:W-:Y:S01]  /*59a0*/  UIADD3 UR10, UR5, 0x6, URZ ;  /* 0x00000006050a7890 */ /* 0x000fe2000fffe03f */
[----:B------:R-:W-:Y:S02]  /*59b0*/  UMOV UR11, 0x40000040 ;  /* 0x40000040000b7882 */ /* 0x000fe40000000000 */
[----:B------:R-:W-:Y:S01]  /*59c0*/  UMOV UR58, UR5 ;  /* 0x00000005003a7c82 */ /* 0x000fe20008000000 */
[----:B------:R-:W-:Y:S01]  /*59d0*/  UIADD3 UR14, UR5, 0x200, URZ ;  /* 0x00000200050e7890 */ /* 0x000fe2000fffe03f */
[----:B------:R-:W-:Y:S01]  /*59e0*/  UMOV UR15, 0x40000040 ;  /* 0x40000040000f7882 */ /* 0x000fe20000000000 */
[----:B------:R-:W-:Y:S01]  /*59f0*/  UIADD3 UR18, UR5, 0x202, URZ ;  /* 0x0000020205127890 */ /* 0x000fe2000fffe03f */
[----:B------:R-:W-:-:S03]  /*5a00*/  UMOV UR19, 0x40000040 ;  /* 0x4000004000137882 */ /* 0x000fc60000000000 */
[----:B------:R-:W-:Y:S01]  /*5a10*/  HGMMA.64x64x16.F32 R152, gdesc[UR56], RZ, !UPT, gsb0 ;  /* 0x00e00000389879f0 */ /* 0x000fe2000c0008ff */
[----:B------:R-:W-:Y:S01]  /*5a20*/  R2UR UR56, R6 ;  /* 0x00000000063872ca */ /* 0x000fe200000e0000 */
[----:B------:R-:W-:Y:S01]  /*5a30*/  UIADD3 UR58, UR5, 0x2, URZ ;  /* 0x00000002053a7890 */ /* 0x000fe2000fffe03f */
[----:B------:R-:W-:Y:S01]  /*5a40*/  R2UR UR57, R7 ;  /* 0x00000000073972ca */ /* 0x000fe200000e0000 */
        /* <DEDUP_REMOVED lines=29> */
[----:B------:R-:W-:Y:S02]  /*5c20*/  WARPGROUP.DEPBAR.LE gsb0, 0x0 ;  /* 0x00008000000079c5 */ /* 0x000fe40000010000 */
[----:B------:R-:W-:-:S09]  /*5c30*/  WARPGROUP.ARRIVE ;  /* 0x00000000000079c5 */ /* 0x000fd20000000000 */
[----:B------:R-:W-:Y:S01]  /*5c40*/  HGMMA.64x64x16.F32 R152, gdesc[UR56], R152, gsb0 ;  /* 0x00e00000389879f0 */ /* 0x000fe20008000898 */
[----:B------:R-:W-:Y:S01]  /*5c50*/  R2UR UR56, R10 ;  /* 0x000000000a3872ca */ /* 0x000fe200000e0000 */
[----:B------:R-:W-:Y:S01]  /*5c60*/  UIADD3 UR58, UR5, 0x606, URZ ;  /* 0x00000606053a7890 */ /* 0x000fe2000fffe03f */
        /* <DEDUP_REMOVED lines=46> */
.L_x_38:
[----:B-1----:R-:W-:Y:S01]  /*5f50*/  IADD3 R13, R17, 0x1, RZ ;  /* 0x00000001110d7810 */ /* 0x002fe20007ffe0ff */
[----:B------:R-:W-:Y:S01]  /*5f60*/  ULEA UR5, UR4, UR60, 0x3 ;  /* 0x0000003c04057291 */ /* 0x000fe2000f8e183f */
[----:B------:R-:W-:Y:S02]  /*5f70*/  ISETP.GE.AND P2, PT, R3, R17, PT ;  /* 0x000000110300720c */ /* 0x000fe40003f46270 */
[----:B------:R-:W-:Y:S02]  /*5f80*/  IADD3 R18, R17, 0x8, RZ ;  /* 0x0000000811127810 */ /* 0x000fe40007ffe0ff */
[----:B------:R-:W-:Y:S02]  /*5f90*/  ISETP.GE.AND P3, PT, R3, R13, PT ;  /* 0x0000000d0300720c */ /* 0x000fe40003f66270 */
[----:B------:R-:W-:Y:S02]  /*5fa0*/  FSEL R152, R152, -INF , P2 ;  /* 0xff80000098987808 */ /* 0x000fe40001000000 */
[----:B------:R-:W-:-:S02]  /*5fb0*/  IADD3 R184, R17, 0x9, RZ ;  /* 0x0000000911b87810 */ /* 0x000fc40007ffe0ff */
[----:B------:R-:W-:Y:S02]  /*5fc0*/  ISETP.GE.AND P2, PT, R3, R18, PT ;  /* 0x000000120300720c */ /* 0x000fe40003f46270 */
[----:B------:R-:W-:Y:S02]  /*5fd0*/  FSEL R153, R153, -INF , P3 ;  /* 0xff80000099997808 */ /* 0x000fe40001800000 */
[----:B------:R-:W-:Y:S02]  /*5fe0*/  FMNMX R188, R152, R21, !PT ;  /* 0x0000001598bc7209 */ /* 0x000fe40007800000 */
[----:B------:R-:W-:Y:S02]  /*5ff0*/  IADD3 R186, R17, 0x10, RZ ;  /* 0x0000001011ba7810 */ /* 0x000fe40007ffe0ff */
[----:B------:R-:W-:Y:S02]  /*6000*/  ISETP.GE.AND P3, PT, R3, R184, PT ;  /* 0x000000b80300720c */ /* 0x000fe40003f66270 */
[----:B------:R-:W-:-:S02]  /*6010*/  FSEL R156, R156, -INF , P2 ;  /* 0xff8000009c9c7808 */ /* 0x000fc40001000000 */
[----:B------:R-:W-:Y:S02]  /*6020*/  FMNMX R185, R153, R188, !PT ;  /* 0x000000bc99b97209 */ /* 0x000fe40007800000 */
[----:B------:R-:W-:Y:S02]  /*6030*/  IADD3 R187, R17, 0x11, RZ ;  /* 0x0000001111bb7810 */ /* 0x000fe40007ffe0ff */
[----:B------:R-:W-:Y:S02]  /*6040*/  ISETP.GE.AND P2, PT, R3, R186, PT ;  /* 0x000000ba0300720c */ /* 0x000fe40003f46270 */
[----:B------:R-:W-:Y:S02]  /*6050*/  FSEL R157, R157, -INF , P3 ;  /* 0xff8000009d9d7808 */ /* 0x000fe40001800000 */
[----:B------:R-:W-:Y:S02]  /*6060*/  FMNMX R190, R156, R185, !PT ;  /* 0x000000b99cbe7209 */ /* 0x000fe40007800000 */
        /* <DEDUP_REMOVED lines=40> */
[----:B------:R-:W-:Y:S02]  /*62f0*/  ISETP.GE.AND P3, PT, R3, R197, PT ;  /* 0x000000c50300720c */ /* 0x000fe40003f66270 */
[----:B------:R-:W-:Y:S02]  /*6300*/  FSEL R180, R180, -INF , P2 ;  /* 0xff800000b4b47808 */ /* 0x000fe40001000000 */
[----:B------:R-:W-:-:S02]  /*6310*/  FMNMX R185, R177, R198, !PT ;  /* 0x000000c6b1b97209 */ /* 0x000fc40007800000 */
[----:B------:R-:W-:Y:S02]  /*6320*/  FSEL R181, R181, -INF , P3 ;  /* 0xff800000b5b57808 */ /* 0x000fe40001800000 */
[----:B------:R-:W-:Y:S02]  /*6330*/  FMNMX R198, R180, R185, !PT ;  /* 0x000000b9b4c67209 */ /* 0x000fe40007800000 */
[C---:B------:R-:W-:Y:S02]  /*6340*/  ISETP.GE.AND P2, PT, R0.reuse, R17, PT ;  /* 0x000000110000720c */ /* 0x040fe40003f46270 */
[----:B------:R-:W-:Y:S02]  /*6350*/  FMNMX R198, R181, R198, !PT ;  /* 0x000000c6b5c67209 */ /* 0x000fe40007800000 */
[C---:B------:R-:W-:Y:S02]  /*6360*/  ISETP.GE.AND P3, PT, R0.reuse, R13, PT ;  /* 0x0000000d0000720c */ /* 0x040fe40003f66270 */
[----:B------:R-:W-:Y:S01]  /*6370*/  ISETP.GE.AND P4, PT, R0, R187, PT ;  /* 0x000000bb0000720c */ /* 0x000fe20003f86270 */
[----:B------:R-:W1:Y:S01]  /*6380*/  SHFL.BFLY PT, R185, R198, 0x1, 0x1f ;  /* 0x0c201f00c6b97f89 */ /* 0x000e6200000e0000 */
[----:B------:R-:W-:-:S02]  /*6390*/  FSEL R155, R155, -INF , P3 ;  /* 0xff8000009b9b7808 */ /* 0x000fc40001800000 */
[C---:B------:R-:W-:Y:S02]  /*63a0*/  ISETP.GE.AND P3, PT, R0.reuse, R184, PT ;  /* 0x000000b80000720c */ /* 0x040fe40003f66270 */
[----:B------:R-:W-:Y:S02]  /*63b0*/  FSEL R163, R163, -INF , P4 ;  /* 0xff800000a3a37808 */ /* 0x000fe40002000000 */
[----:B------:R-:W-:Y:S02]  /*63c0*/  FSEL R159, R159, -INF , P3 ;  /* 0xff8000009f9f7808 */ /* 0x000fe40001800000 */
[C---:B------:R-:W-:Y:S02]  /*63d0*/  ISETP.GE.AND P3, PT, R0.reuse, R188, PT ;  /* 0x000000bc0000720c */ /* 0x040fe40003f66270 */
[----:B------:R-:W-:Y:S02]  /*63e0*/  ISETP.GE.AND P4, PT, R0, R190, PT ;  /* 0x000000be0000720c */ /* 0x000fe40003f86270 */
[----:B------:R-:W-:-:S02]  /*63f0*/  FSEL R166, R166, -INF , P3 ;  /* 0xff800000a6a67808 */ /* 0x000fc40001800000 */
[----:B------:R-:W-:Y:S02]  /*6400*/  ISETP.GE.AND P3, PT, R0, R191, PT ;  /* 0x000000bf0000720c */ /* 0x000fe40003f66270 */
[----:B------:R-:W-:Y:S02]  /*6410*/  FSEL R170, R170, -INF , P4 ;  /* 0xff800000aaaa7808 */ /* 0x000fe40002000000 */
[----:B------:R-:W-:Y:S02]  /*6420*/  FSEL R171, R171, -INF , P3 ;  /* 0xff800000abab7808 */ /* 0x000fe40001800000 */
[C---:B------:R-:W-:Y:S02]  /*6430*/  ISETP.GE.AND P3, PT, R0.reuse, R195, PT ;  /* 0x000000c30000720c */ /* 0x040fe40003f66270 */
[----:B------:R-:W-:Y:S02]  /*6440*/  ISETP.GE.AND P4, PT, R0, R194, PT ;  /* 0x000000c20000720c */ /* 0x000fe40003f86270 */
[----:B-1----:R-:W-:-:S02]  /*6450*/  FMNMX R199, R198, R185, !PT ;  /* 0x000000b9c6c77209 */ /* 0x002fc40007800000 */
[----:B------:R-:W-:Y:S02]  /*6460*/  FSEL R185, R154, -INF , P2 ;  /* 0xff8000009ab97808 */ /* 0x000fe40001000000 */
[----:B------:R-:W-:Y:S01]  /*6470*/  ISETP.GE.AND P2, PT, R0, R18, PT ;  /* 0x000000120000720c */ /* 0x000fe20003f46270 */
[----:B------:R-:W1:Y:S01]  /*6480*/  SHFL.BFLY PT, R200, R199, 0x2, 0x1f ;  /* 0x0c401f00c7c87f89 */ /* 0x000e6200000e0000 */
[----:B------:R-:W-:Y:S02]  /*6490*/  FMNMX R18, R185, R22, !PT ;  /* 0x00000016b9127209 */ /* 0x000fe40007800000 */
[----:B------:R-:W-:Y:S02]  /*64a0*/  FSEL R158, R158, -INF , P2 ;  /* 0xff8000009e9e7808 */ /* 0x000fe40001000000 */
[----:B------:R-:W-:Y:S02]  /*64b0*/  FMNMX R13, R155, R18, !PT ;  /* 0x000000129b0d7209 */ /* 0x000fe40007800000 */
[----:B------:R-:W-:-:S02]  /*64c0*/  ISETP.GE.AND P2, PT, R0, R186, PT ;  /* 0x000000ba0000720c */ /* 0x000fc40003f46270 */
[----:B------:R-:W-:Y:S02]  /*64d0*/  FMNMX R18, R158, R13, !PT ;  /* 0x0000000d9e127209 */ /* 0x000fe40007800000 */
[----:B------:R-:W-:Y:S02]  /*64e0*/  FSEL R162, R162, -INF , P2 ;  /* 0xff800000a2a27808 */ /* 0x000fe40001000000 */
[----:B------:R-:W-:Y:S02]  /*64f0*/  FMNMX R13, R159, R18, !PT ;  /* 0x000000129f0d7209 */ /* 0x000fe40007800000 */
[----:B------:R-:W-:Y:S02]  /*6500*/  ISETP.GE.AND P2, PT, R0, R189, PT ;  /* 0x000000bd0000720c */ /* 0x000fe40003f46270 */
[----:B------:R-:W-:Y:S02]  /*6510*/  FMNMX R154, R162, R13, !PT ;  /* 0x0000000da29a7209 */ /* 0x000fe40007800000 */
[----:B------:R-:W-:-:S02]  /*6520*/  FSEL R167, R167, -INF , P2 ;  /* 0xff800000a7a77808 */ /* 0x000fc40001000000 */
[----:B------:R-:W-:Y:S02]  /*6530*/  FMNMX R13, R163, R154, !PT ;  /* 0x0000009aa30d7209 */ /* 0x000fe40007800000 */
[----:B------:R-:W-:Y:S02]  /*6540*/  ISETP.GE.AND P2, PT, R0, R193, PT ;  /* 0x000000c10000720c */ /* 0x000fe40003f46270 */
[----:B-1----:R-:W-:Y:S02]  /*6550*/  FMNMX R18, R199, R200, !PT ;  /* 0x000000c8c7127209 */ /* 0x002fe40007800000 */
[----:B------:R-:W-:Y:S02]  /*6560*/  FMNMX R186, R166, R13, !PT ;  /* 0x0000000da6ba7209 */ /* 0x000fe40007800000 */
[----:B------:R-:W-:Y:S02]  /*6570*/  FSETP.NEU.AND P5, PT, R18, -INF , PT ;  /* 0xff8000001200780b */ /* 0x000fe40003fad000 */
[----:B------:R-:W-:-:S02]  /*6580*/  FMNMX R13, R167, R186, !PT ;  /* 0x000000baa70d7209 */ /* 0x000fc40007800000 */
[----:B------:R-:W-:Y:S02]  /*6590*/  FSEL R154, R18, RZ, P5 ;  /* 0x000000ff129a7208 */ /* 0x000fe40002800000 */
[----:B------:R-:W-:Y:S02]  /*65a0*/  ISETP.GE.AND P5, PT, R0, R192, PT ;  /* 0x000000c00000720c */ /* 0x000fe40003fa6270 */
[----:B------:R-:W-:Y:S01]  /*65b0*/  FMNMX R186, R170, R13, !PT ;  /* 0x0000000daaba7209 */ /* 0x000fe20007800000 */
[----:B------:R-:W-:Y:S01]  /*65c0*/  FMUL R184, R154, UR6 ;  /* 0x000000069ab87c20 */ /* 0x000fe20008400000 */
[----:B------:R-:W-:Y:S01]  /*65d0*/  FSEL R174, R174, -INF , P5 ;  /* 0xff800000aeae7808 */ /* 0x000fe20002800000 */
[----:B------:R-:W-:Y:S01]  /*65e0*/  FADD R154, -R154, R21 ;  /* 0x000000159a9a7221 */ /* 0x000fe20000000100 */
[----:B------:R-:W-:Y:S01]  /*65f0*/  FMNMX R13, R171, R186, !PT ;  /* 0x000000baab0d7209 */ /* 0x000fe20007800000 */
[--C-:B------:R-:W-:Y:S01]  /*6600*/  FFMA R152, R152, UR6, -R184.reuse ;  /* 0x0000000698987c23 */ /* 0x100fe200080008b8 */
[--C-:B------:R-:W-:Y:S01]  /*6610*/  FFMA R153, R153, UR6, -R184.reuse ;  /* 0x0000000699997c23 */ /* 0x100fe200080008b8 */
[----:B------:R-:W-:Y:S01]  /*6620*/  FSEL R175, R175, -INF , P2 ;  /* 0xff800000afaf7808 */ /* 0x000fe20001000000 */
[--C-:B------:R-:W-:Y:S01]  /*6630*/  FFMA R156, R156, UR6, -R184.reuse ;  /* 0x000000069c9c7c23 */ /* 0x100fe200080008b8 */
[----:B------:R-:W-:Y:S01]  /*6640*/  FMNMX R186, R174, R13, !PT ;  /* 0x0000000daeba7209 */ /* 0x000fe20007800000 */
[--C-:B------:R-:W-:Y:S01]  /*6650*/  FFMA R157, R157, UR6, -R184.reuse ;  /* 0x000000069d9d7c23 */ /* 0x100fe200080008b8 */
[----:B------:R-:W-:Y:S01]  /*6660*/  FSETP.GEU.AND P6, PT, R152, -126, PT ;  /* 0xc2fc00009800780b */ /* 0x000fe20003fce000 */
[--C-:B------:R-:W-:Y:S01]  /*6670*/  FFMA R160, R160, UR6, -R184.reuse ;  /* 0x00000006a0a07c23 */ /* 0x100fe200080008b8 */
[----:B------:R-:W-:Y:S01]  /*6680*/  FSETP.GEU.AND P2, PT, R153, -126, PT ;  /* 0xc2fc00009900780b */ /* 0x000fe20003f4e000 */
[--C-:B------:R-:W-:Y:S01]  /*6690*/  FFMA R161, R161, UR6, -R184.reuse ;  /* 0x00000006a1a17c23 */ /* 0x100fe200080008b8 */
[----:B------:R-:W-:Y:S01]  /*66a0*/  FMNMX R13, R175, R186, !PT ;  /* 0x000000baaf0d7209 */ /* 0x000fe20007800000 */
[--C-:B------:R-:W-:Y:S01]  /*66b0*/  FFMA R164, R164, UR6, -R184.reuse ;  /* 0x00000006a4a47c23 */ /* 0x100fe200080008b8 */
[----:B------:R-:W-:Y:S01]  /*66c0*/  FSEL R186, R179, -INF , P3 ;  /* 0xff800000b3ba7808 */ /* 0x000fe20001800000 */
[--C-:B------:R-:W-:Y:S01]  /*66d0*/  FFMA R179, R165, UR6, -R184.reuse ;  /* 0x00000006a5b37c23 */ /* 0x100fe200080008b8 */
[----:B------:R-:W-:Y:S01]  /*66e0*/  FSETP.GEU.AND P3, PT, R156, -126, PT ;  /* 0xc2fc00009c00780b */ /* 0x000fe20003f6e000 */
[--C-:B------:R-:W-:Y:S01]  /*66f0*/  FFMA R165, R168, UR6, -R184.reuse ;  /* 0x00000006a8a57c23 */ /* 0x100fe200080008b8 */
[----:B------:R-:W-:Y:S01]  /*6700*/  FSEL R178, R178, -INF , P4 ;  /* 0xff800000b2b27808 */ /* 0x000fe20002000000 */
[--C-:B------:R-:W-:Y:S01]  /*6710*/  FFMA R168, R169, UR6, -R184.reuse ;  /* 0x00000006a9a87c23 */ /* 0x100fe200080008b8 */
[----:B------:R-:W-:Y:S01]  /*6720*/  ISETP.GE.AND P4, PT, R0, R197, PT ;  /* 0x000000c50000720c */ /* 0x000fe20003f86270 */
[----:B------:R-:W-:Y:S01]  /*6730*/  @!P6 FMUL R152, R152, 0.5 ;  /* 0x3f0000009898e820 */ /* 0x000fe20000400000 */
[----:B------:R-:W-:Y:S01]  /*6740*/  ISETP.GE.AND P5, PT, R0, R196, PT ;  /* 0x000000c40000720c */ /* 0x000fe20003fa6270 */
[----:B------:R-:W-:Y:S01]  /*6750*/  @!P2 FMUL R153, R153, 0.5 ;  /* 0x3f0000009999a820 */ /* 0x000fe20000400000 */
[----:B------:R-:W-:Y:S01]  /*6760*/  FSEL R183, R183, -INF , P4 ;  /* 0xff800000b7b77808 */ /* 0x000fe20002000000 */
[--C-:B------:R-:W-:Y:S01]  /*6770*/  FFMA R169, R172, UR6, -R184.reuse ;  /* 0x00000006aca97c23 */ /* 0x100fe200080008b8 */
[----:B------:R-:W-:Y:S01]  /*6780*/  FSETP.GEU.AND P4, PT, R157, -126, PT ;  /* 0xc2fc00009d00780b */ /* 0x000fe20003f8e000 */
[----:B------:R-:W1:Y:S01]  /*6790*/  MUFU.EX2 R152, R152 ;  /* 0x0000009800987308 */ /* 0x000e620000000800 */
[----:B------:R-:W-:Y:S01]  /*67a0*/  FSEL R182, R182, -INF , P5 ;  /* 0xff800000b6b67808 */ /* 0x000fe20002800000 */
[----:B------:R-:W-:Y:S01]  /*67b0*/  @!P3 FMUL R156, R156, 0.5 ;  /* 0x3f0000009c9cb820 */ /* 0x000fe20000400000 */
[----:B------:R-:W-:Y:S01]  /*67c0*/  FMNMX R13, R178, R13, !PT ;  /* 0x0000000db20d7209 */ /* 0x000fe20007800000 */
[--C-:B------:R-:W-:Y:S01]  /*67d0*/  FFMA R172, R173, UR6, -R184.reuse ;  /* 0x00000006adac7c23 */ /* 0x100fe200080008b8 */
[----:B------:R-:W-:Y:S01]  /*67e0*/  FSETP.GEU.AND P5, PT, R160, -126, PT ;  /* 0xc2fc0000a000780b */ /* 0x000fe20003fae000 */
[--C-:B------:R-:W-:Y:S01]  /*67f0*/  FFMA R173, R176, UR6, -R184.reuse ;  /* 0x00000006b0ad7c23 */ /* 0x100fe200080008b8 */
[----:B------:R-:W-:Y:S01]  /*6800*/  FMNMX R13, R186, R13, !PT ;  /* 0x0000000dba0d7209 */ /* 0x000fe20007800000 */
[----:B------:R-:W2:Y:S01]  /*6810*/  MUFU.EX2 R153, R153 ;  /* 0x0000009900997308 */ /* 0x000ea20000000800 */
[--C-:B------:R-:W-:Y:S01]  /*6820*/  FFMA R176, R177, UR6, -R184.reuse ;  /* 0x00000006b1b07c23 */ /* 0x100fe200080008b8 */
[--C-:B------:R-:W-:Y:S01]  /*6830*/  FFMA R177, R180, UR6, -R184.reuse ;  /* 0x00000006b4b17c23 */ /* 0x100fe200080008b8 */
[----:B------:R-:W-:Y:S01]  /*6840*/  FMNMX R188, R182, R13, !PT ;  /* 0x0000000db6bc7209 */ /* 0x000fe20007800000 */
[----:B------:R-:W-:Y:S01]  /*6850*/  @!P4 FMUL R157, R157, 0.5 ;  /* 0x3f0000009d9dc820 */ /* 0x000fe20000400000 */
[----:B------:R-:W-:Y:S01]  /*6860*/  FFMA R180, R181, UR6, -R184 ;  /* 0x00000006b5b47c23 */ /* 0x000fe200080008b8 */
[----:B------:R-:W-:Y:S01]  /*6870*/  FMUL R154, R154, UR6 ;  /* 0x000000069a9a7c20 */ /* 0x000fe20008400000 */
[----:B------:R-:W-:Y:S01]  /*6880*/  FMNMX R188, R183, R188, !PT ;  /* 0x000000bcb7bc7209 */ /* 0x000fe20007800000 */
[----:B------:R-:W3:Y:S01]  /*6890*/  MUFU.EX2 R156, R156 ;  /* 0x0000009c009c7308 */ /* 0x000ee20000000800 */
[----:B-1----:R-:W-:Y:S01]  /*68a0*/  @!P6 FMUL R152, R152, R152 ;  /* 0x000000989898e220 */ /* 0x002fe20000400000 */
[----:B------:R-:W-:Y:S01]  /*68b0*/  FSETP.GEU.AND P6, PT, R161, -126, PT ;  /* 0xc2fc0000a100780b */ /* 0x000fe20003fce000 */
[----:B------:R-:W-:Y:S01]  /*68c0*/  @!P5 FMUL R160, R160, 0.5 ;  /* 0x3f000000a0a0d820 */ /* 0x000fe20000400000 */
[----:B------:R-:W1:Y:S04]  /*68d0*/  SHFL.BFLY PT, R13, R188, 0x1, 0x1f ;  /* 0x0c201f00bc0d7f89 */ /* 0x000e6800000e0000 */
        /* <DEDUP_REMOVED lines=15> */
[----:B------:R-:W-:Y:S01]  /*69d0*/  FSETP.GEU.AND P5, PT, R168, -126, PT ;  /* 0xc2fc0000a800780b */ /* 0x000fe20003fae000 */
[----:B------:R-:W2:Y:S04]  /*69e0*/  SHFL.BFLY PT, R188, R13, 0x2, 0x1f ;  /* 0x0c401f000dbc7f89 */ /* 0x000ea800000e0000 */
[----:B------:R-:W-:Y:S01]  /*69f0*/  @!P4 FMUL R165, R165, 0.5 ;  /* 0x3f000000a5a5c820 */ /* 0x000fe20000400000 */
[----:B------:R-:W4:Y:S01]  /*6a00*/  MUFU.EX2 R179, R179 ;  /* 0x000000b300b37308 */ /* 0x000f220000000800 */
[----:B---3--:R-:W-:Y:S01]  /*6a10*/  @!P6 FMUL R161, R161, R161 ;  /* 0x000000a1a1a1e220 */ /* 0x008fe20000400000 */
[----:B------:R-:W-:-:S05]  /*6a20*/  FSETP.GEU.AND P6, PT, R169, -126, PT ;  /* 0xc2fc0000a900780b */ /* 0x000fca0003fce000 */
[----:B------:R-:W-:Y:S01]  /*6a30*/  @!P5 FMUL R168, R168, 0.5 ;  /* 0x3f000000a8a8d820 */ /* 0x000fe20000400000 */
[----:B------:R-:W3:Y:S01]  /*6a40*/  MUFU.EX2 R165, R165 ;  /* 0x000000a500a57308 */ /* 0x000ee20000000800 */
[----:B-1----:R-:W-:Y:S01]  /*6a50*/  @!P2 FMUL R164, R164, R164 ;  /* 0x000000a4a4a4a220 */ /* 0x002fe20000400000 */
[----:B------:R-:W-:-:S05]  /*6a60*/  FSETP.GEU.AND P2, PT, R172, -126, PT ;  /* 0xc2fc0000ac00780b */ /* 0x000fca0003f4e000 */
[----:B------:R-:W-:Y:S01]  /*6a70*/  @!P6 FMUL R169, R169, 0.5 ;  /* 0x3f000000a9a9e820 */ /* 0x000fe20000400000 */
[----:B------:R-:W1:Y:S01]  /*6a80*/  MUFU.EX2 R168, R168 ;  /* 0x000000a800a87308 */ /* 0x000e620000000800 */
[----:B----4-:R-:W-:Y:S01]  /*6a90*/  @!P3 FMUL R179, R179, R179 ;  /* 0x000000b3b3b3b220 */ /* 0x010fe20000400000 */
[----:B------:R-:W-:Y:S02]  /*6aa0*/  FSETP.GEU.AND P3, PT, R173, -126, PT ;  /* 0xc2fc0000ad00780b */ /* 0x000fe40003f6e000 */
[----:B--2---:R-:W-:-:S03]  /*6ab0*/  FMNMX R13, R13, R188, !PT ;  /* 0x000000bc0d0d7209 */ /* 0x004fc60007800000 */
        /* <DEDUP_REMOVED lines=18> */
[----:B------:R-:W2:Y:S01]  /*6be0*/  MUFU.EX2 R176, R176 ;  /* 0x000000b000b07308 */ /* 0x000ea20000000800 */
        /* <DEDUP_REMOVED lines=8> */
[----:B-1----:R-:W-:Y:S01]  /*6c70*/  @!P3 FMUL R173, R173, R173 ;  /* 0x000000adadadb220 */ /* 0x002fe20000400000 */
[----:B------:R-:W-:Y:S01]  /*6c80*/  FSETP.GEU.AND P3, PT, R184, -126, PT ;  /* 0xc2fc0000b800780b */ /* 0x000fe20003f6e000 */
[----:B------:R-:W-:Y:S01]  /*6c90*/  @!P5 FMUL R177, R177, 0.5 ;  /* 0x3f000000b1b1d820 */ /* 0x000fe20000400000 */
[--C-:B------:R-:W-:Y:S01]  /*6ca0*/  FFMA R171, R171, UR6, -R181.reuse ;  /* 0x00000006abab7c23 */ /* 0x100fe200080008b5 */
[----:B------:R-:W1:Y:S01]  /*6cb0*/  MUFU.EX2 R180, R180 ;  /* 0x000000b400b47308 */ /* 0x000e620000000800 */
[--C-:B------:R-:W-:Y:S01]  /*6cc0*/  FFMA R175, R175, UR6, -R181.reuse ;  /* 0x00000006afaf7c23 */ /* 0x100fe200080008b5 */
[--C-:B------:R-:W-:Y:S01]  /*6cd0*/  FFMA R186, R186, UR6, -R181.reuse ;  /* 0x00000006baba7c23 */ /* 0x100fe200080008b5 */
[----:B------:R-:W-:Y:S01]  /*6ce0*/  FFMA R183, R183, UR6, -R181 ;  /* 0x00000006b7b77c23 */ /* 0x000fe200080008b5 */
[----:B------:R-:W-:Y:S01]  /*6cf0*/  @!P2 FMUL R185, R185, 0.5 ;  /* 0x3f000000b9b9a820 */ /* 0x000fe20000400000 */
[----:B--2---:R-:W-:Y:S01]  /*6d00*/  @!P4 FMUL R176, R176, R176 ;  /* 0x000000b0b0b0c220 */ /* 0x004fe20000400000 */
[----:B------:R-:W-:-:S02]  /*6d10*/  FSETP.GEU.AND P4, PT, R158, -126, PT ;  /* 0xc2fc00009e00780b */ /* 0x000fc40003f8e000 */
[----:B------:R-:W2:Y:S01]  /*6d20*/  MUFU.EX2 R177, R177 ;  /* 0x000000b100b17308 */ /* 0x000ea20000000800 */
[----:B------:R-:W-:Y:S01]  /*6d30*/  FADD R22, R161, R176 ;  /* 0x000000b0a1167221 */ /* 0x000fe20000000000 */
[----:B------:R-:W-:-:S06]  /*6d40*/  @!P3 FMUL R184, R184, 0.5 ;  /* 0x3f000000b8b8b820 */ /* 0x000fcc0000400000 */
[----:B------:R3:W4:Y:S01]  /*6d50*/  MUFU.EX2 R155, R185 ;  /* 0x000000b9009b7308 */ /* 0x0007220000000800 */
[----:B-1----:R-:W-:Y:S01]  /*6d60*/  @!P6 FMUL R180, R180, R180 ;  /* 0x000000b4b4b4e220 */ /* 0x002fe20000400000 */
[----:B------:R-:W-:Y:S01]  /*6d70*/  FSETP.GEU.AND P6, PT, R189, -126, PT ;  /* 0xc2fc0000bd00780b */ /* 0x000fe20003fce000 */
[----:B------:R-:W-:-:S05]  /*6d80*/  @!P4 FMUL R158, R158, 0.5 ;  /* 0x3f0000009e9ec820 */ /* 0x000fca0000400000 */
[----:B------:R-:W1:Y:S01]  /*6d90*/  MUFU.EX2 R184, R184 ;  /* 0x000000b800b87308 */ /* 0x000e620000000800 */
[----:B---3--:R-:W-:Y:S01]  /*6da0*/  FFMA R185, R163, UR6, -R181 ;  /* 0x00000006a3b97c23 */ /* 0x008fe200080008b5 */
[----:B--2---:R-:W-:Y:S01]  /*6db0*/  @!P5 FMUL R177, R177, R177 ;  /* 0x000000b1b1b1d220 */ /* 0x004fe20000400000 */
[----:B------:R-:W-:-:S04]  /*6dc0*/  FSETP.GEU.AND P5, PT, R188, -126, PT ;  /* 0xc2fc0000bc00780b */ /* 0x000fc80003fae000 */
[----:B------:R-:W-:Y:S01]  /*6dd0*/  @!P6 FMUL R189, R189, 0.5 ;  /* 0x3f000000bdbde820 */ /* 0x000fe20000400000 */
[----:B------:R2:W3:Y:S01]  /*6de0*/  MUFU.EX2 R159, R158 ;  /* 0x0000009e009f7308 */ /* 0x0004e20000000800 */
[----:B----4-:R-:W-:Y:S01]  /*6df0*/  @!P2 FMUL R155, R155, R155 ;  /* 0x0000009b9b9ba220 */ /* 0x010fe20000400000 */
[----:B------:R-:W-:-:S06]  /*6e00*/  FSETP.GEU.AND P2, PT, R185, -126, PT ;  /* 0xc2fc0000b900780b */ /* 0x000fcc0003f4e000 */
[----:B------:R-:W-:Y:S01]  /*6e10*/  @!P5 FMUL R188, R188, 0.5 ;  /* 0x3f000000bcbcd820 */ /* 0x000fe20000400000 */
[----:B-1----:R-:W-:Y:S01]  /*6e20*/  @!P3 FMUL R184, R184, R184 ;  /* 0x000000b8b8b8b220 */ /* 0x002fe20000400000 */
[----:B------:R-:W-:Y:S01]  /*6e30*/  FSETP.GEU.AND P3, PT, R190, -126, PT ;  /* 0xc2fc0000be00780b */ /* 0x000fe20003f6e000 */
[----:B--2---:R-:W-:Y:S01]  /*6e40*/  FFMA R158, R167, UR6, -R181 ;  /* 0x00000006a79e7c23 */ /* 0x004fe200080008b5 */
[----:B------:R-:W1:Y:S03]  /*6e50*/  MUFU.EX2 R163, R189 ;  /* 0x000000bd00a37308 */ /* 0x000e660000000800 */
[----:B------:R-:W-:Y:S01]  /*6e60*/  @!P2 FMUL R185, R185, 0.5 ;  /* 0x3f000000b9b9a820 */ /* 0x000fe20000400000 */
[----:B---3--:R-:W-:Y:S01]  /*6e70*/  @!P4 FMUL R159, R159, R159 ;  /* 0x0000009f9f9fc220 */ /* 0x008fe20000400000 */
[----:B------:R-:W-:-:S03]  /*6e80*/  FSETP.GEU.AND P4, PT, R158, -126, PT ;  /* 0xc2fc00009e00780b */ /* 0x000fc60003f8e000 */
[----:B------:R2:W3:Y:S03]  /*6e90*/  MUFU.EX2 R162, R188 ;  /* 0x000000bc00a27308 */ /* 0x0004e60000000800 */
[----:B------:R-:W-:-:S05]  /*6ea0*/  @!P3 FMUL R190, R190, 0.5 ;  /* 0x3f000000bebeb820 */ /* 0x000fca0000400000 */
[----:B------:R4:W5:Y:S01]  /*6eb0*/  MUFU.EX2 R166, R185 ;  /* 0x000000b900a67308 */ /* 0x0009620000000800 */
[----:B--2---:R-:W-:Y:S01]  /*6ec0*/  FFMA R188, R170, UR6, -R181 ;  /* 0x00000006aabc7c23 */ /* 0x004fe200080008b5 */
[----:B-1----:R-:W-:Y:S01]  /*6ed0*/  @!P6 FMUL R163, R163, R163 ;  /* 0x000000a3a3a3e220 */ /* 0x002fe20000400000 */
[----:B------:R-:W-:Y:S01]  /*6ee0*/  @!P4 FMUL R158, R158, 0.5 ;  /* 0x3f0000009e9ec820 */ /* 0x000fe20000400000 */
[----:B------:R-:W-:-:S04]  /*6ef0*/  FSETP.GEU.AND P6, PT, R171, -126, PT ;  /* 0xc2fc0000ab00780b */ /* 0x000fc80003fce000 */
[----:B------:R1:W2:Y:S01]  /*6f00*/  MUFU.EX2 R167, R190 ;  /* 0x000000be00a77308 */ /* 0x0002a20000000800 */
[----:B----4-:R-:W-:Y:S01]  /*6f10*/  FFMA R185, R174, UR6, -R181 ;  /* 0x00000006aeb97c23 */ /* 0x010fe200080008b5 */
[----:B---3--:R-:W-:Y:S01]  /*6f20*/  @!P5 FMUL R162, R162, R162 ;  /* 0x000000a2a2a2d220 */ /* 0x008fe20000400000 */
[----:B------:R-:W-:-:S05]  /*6f30*/  FSETP.GEU.AND P5, PT, R188, -126, PT ;  /* 0xc2fc0000bc00780b */ /* 0x000fca0003fae000 */
[----:B------:R3:W4:Y:S01]  /*6f40*/  MUFU.EX2 R170, R158 ;  /* 0x0000009e00aa7308 */ /* 0x0007220000000800 */
[----:B-----5:R-:W-:Y:S01]  /*6f50*/  @!P2 FMUL R166, R166, R166 ;  /* 0x000000a6a6a6a220 */ /* 0x020fe20000400000 */
[----:B------:R-:W-:Y:S01]  /*6f60*/  FSETP.GEU.AND P2, PT, R185, -126, PT ;  /* 0xc2fc0000b900780b */ /* 0x000fe20003f4e000 */
[----:B------:R-:W-:Y:S01]  /*6f70*/  @!P6 FMUL R171, R171, 0.5 ;  /* 0x3f000000ababe820 */ /* 0x000fe20000400000 */
[----:B-1----:R-:W-:Y:S01]  /*6f80*/  FMUL R190, R187, UR6 ;  /* 0x00000006bbbe7c20 */ /* 0x002fe20008400000 */
[----:B------:R-:W-:Y:S01]  /*6f90*/  FADD R187, R21, R22 ;  /* 0x0000001615bb7221 */ /* 0x000fe20000000000 */
[----:B------:R-:W-:Y:S01]  /*6fa0*/  FADD R22, R152, R165 ;  /* 0x000000a598167221 */ /* 0x000fe20000000000 */
[----:B------:R-:W-:Y:S01]  /*6fb0*/  F2FP.F16.F32.PACK_AB R152, R153, R152 ;  /* 0x000000989998723e */ /* 0x000fe200000000ff */
[----:B------:R-:W-:Y:S01]  /*6fc0*/  @!P5 FMUL R188, R188, 0.5 ;  /* 0x3f000000bcbcd820 */ /* 0x000fe20000400000 */
[----:B--2---:R-:W-:Y:S01]  /*6fd0*/  @!P3 FMUL R167, R167, R167 ;  /* 0x000000a7a7a7b220 */ /* 0x004fe20000400000 */
[----:B------:R-:W-:Y:S01]  /*6fe0*/  FSETP.GEU.AND P3, PT, R175, -126, PT ;  /* 0xc2fc0000af00780b */ /* 0x000fe20003f6e000 */
[----:B---3--:R-:W-:Y:S01]  /*6ff0*/  FFMA R158, R178, UR6, -R181 ;  /* 0x00000006b29e7c23 */ /* 0x008fe200080008b5 */
[----:B------:R-:W1:Y:S01]  /*7000*/  MUFU.EX2 R171, R171 ;  /* 0x000000ab00ab7308 */ /* 0x000e620000000800 */
[----:B------:R-:W-:-:S02]  /*7010*/  F2FP.F16.F32.PACK_AB R153, R184, R155 ;  /* 0x0000009bb899723e */ /* 0x000fc400000000ff */
[----:B------:R-:W-:Y:S01]  /*7020*/  @!P2 FMUL R185, R185, 0.5 ;  /* 0x3f000000b9b9a820 */ /* 0x000fe20000400000 */
[----:B----4-:R-:W-:Y:S01]  /*7030*/  @!P4 FMUL R170, R170, R170 ;  /* 0x000000aaaaaac220 */ /* 0x010fe20000400000 */
[----:B------:R-:W-:-:S03]  /*7040*/  FSETP.GEU.AND P4, PT, R158, -126, PT ;  /* 0xc2fc00009e00780b */ /* 0x000fc60003f8e000 */
[----:B------:R2:W3:Y:S03]  /*7050*/  MUFU.EX2 R174, R188 ;  /* 0x000000bc00ae7308 */ /* 0x0004e60000000800 */
[----:B------:R-:W-:-:S05]  /*7060*/  @!P3 FMUL R175, R175, 0.5 ;  /* 0x3f000000afafb820 */ /* 0x000fca0000400000 */
[----:B------:R4:W5:Y:S01]  /*7070*/  MUFU.EX2 R178, R185 ;  /* 0x000000b900b27308 */ /* 0x0009620000000800 */
[----:B--2---:R-:W-:Y:S01]  /*7080*/  FFMA R188, R182, UR6, -R181 ;  /* 0x00000006b6bc7c23 */ /* 0x004fe200080008b5 */
[----:B-1----:R-:W-:Y:S01]  /*7090*/  @!P6 FMUL R171, R171, R171 ;  /* 0x000000abababe220 */ /* 0x002fe20000400000 */
[----:B------:R-:W-:Y:S01]  /*70a0*/  @!P4 FMUL R158, R158, 0.5 ;  /* 0x3f0000009e9ec820 */ /* 0x000fe20000400000 */
[----:B------:R-:W-:Y:S02]  /*70b0*/  FADD R181, R157, R172 ;  /* 0x000000ac9db57221 */ /* 0x000fe40000000000 */
[----:B------:R-:W-:Y:S02]  /*70c0*/  FSETP.GEU.AND P6, PT, R188, -126, PT ;  /* 0xc2fc0000bc00780b */ /* 0x000fe40003fce000 */
[----:B------:R-:W1:Y:S01]  /*70d0*/  MUFU.EX2 R175, R175 ;  /* 0x000000af00af7308 */ /* 0x000e620000000800 */
[----:B---3--:R-:W-:Y:S01]  /*70e0*/  @!P5 FMUL R174, R174, R174 ;  /* 0x000000aeaeaed220 */ /* 0x008fe20000400000 */
[----:B------:R-:W-:Y:S01]  /*70f0*/  FSETP.GEU.AND P5, PT, R186, -126, PT ;  /* 0xc2fc0000ba00780b */ /* 0x000fe20003fae000 */
[----:B----4-:R-:W-:-:S05]  /*7100*/  FADD R185, R164, R177 ;  /* 0x000000b1a4b97221 */ /* 0x010fca0000000000 */
[----:B------:R2:W3:Y:S01]  /*7110*/  MUFU.EX2 R182, R158 ;  /* 0x0000009e00b67308 */ /* 0x0004e20000000800 */
[----:B-----5:R-:W-:Y:S01]  /*7120*/  @!P2 FMUL R178, R178, R178 ;  /* 0x000000b2b2b2a220 */ /* 0x020fe20000400000 */
[----:B------:R-:W-:Y:S01]  /*7130*/  FSETP.GEU.AND P2, PT, R183, -126, PT ;  /* 0xc2fc0000b700780b */ /* 0x000fe20003f4e000 */
[----:B------:R-:W-:-:S04]  /*7140*/  @!P6 FMUL R188, R188, 0.5 ;  /* 0x3f000000bcbce820 */ /* 0x000fc80000400000 */
[----:B------:R-:W-:Y:S01]  /*7150*/  @!P5 FMUL R186, R186, 0.5 ;  /* 0x3f000000babad820 */ /* 0x000fe20000400000 */
[----:B-1----:R-:W-:Y:S01]  /*7160*/  @!P3 FMUL R175, R175, R175 ;  /* 0x000000afafafb220 */ /* 0x002fe20000400000 */
[----:B------:R-:W-:Y:S02]  /*7170*/  FSETP.GEU.AND P3, PT, R154, -126, PT ;  /* 0xc2fc00009a00780b */ /* 0x000fe40003f6e000 */
[----:B------:R1:W4:Y:S01]  /*7180*/  MUFU.EX2 R189, R186 ;  /* 0x000000ba00bd7308 */ /* 0x0003220000000800 */
[----:B--2---:R-:W-:-:S03]  /*7190*/  FADD R158, R156, R169 ;  /* 0x000000a99c9e7221 */ /* 0x004fc60000000000 */
[----:B------:R-:W-:Y:S01]  /*71a0*/  @!P2 FMUL R183, R183, 0.5 ;  /* 0x3f000000b7b7a820 */ /* 0x000fe20000400000 */
[----:B------:R-:W-:Y:S01]  /*71b0*/  FADD R185, R158, R185 ;  /* 0x000000b99eb97221 */ /* 0x000fe20000000000 */
[----:B---3--:R-:W-:Y:S01]  /*71c0*/  @!P4 FMUL R182, R182, R182 ;  /* 0x000000b6b6b6c220 */ /* 0x008fe20000400000 */
[----:B------:R-:W-:Y:S01]  /*71d0*/  FSETP.GEU.AND P4, PT, R190, -126, PT ;  /* 0xc2fc0000be00780b */ /* 0x000fe20003f8e000 */
[----:B------:R-:W2:Y:S01]  /*71e0*/  MUFU.EX2 R188, R188 ;  /* 0x000000bc00bc7308 */ /* 0x000ea20000000800 */
[----:B-1----:R-:W-:Y:S01]  /*71f0*/  FADD R186, R179, R180 ;  /* 0x000000b4b3ba7221 */ /* 0x002fe20000000000 */
[----:B------:R-:W-:Y:S01]  /*7200*/  FADD R158, R184, R171 ;  /* 0x000000abb89e7221 */ /* 0x000fe20000000000 */
[----:B------:R-:W-:Y:S01]  /*7210*/  FADD R193, R163, R182 ;  /* 0x000000b6a3c17221 */ /* 0x000fe20000000000 */
[----:B------:R-:W-:Y:S01]  /*7220*/  @!P3 FMUL R154, R154, 0.5 ;  /* 0x3f0000009a9ab820 */ /* 0x000fe20000400000 */
[----:B------:R-:W-:Y:S01]  /*7230*/  FADD R186, R181, R186 ;  /* 0x000000bab5ba7221 */ /* 0x000fe20000000000 */
[----:B------:R-:W-:-:S02]  /*7240*/  FADD R181, R159, R178 ;  /* 0x000000b29fb57221 */ /* 0x000fc40000000000 */
[----:B------:R1:W3:Y:S01]  /*7250*/  MUFU.EX2 R191, R183 ;  /* 0x000000b700bf7308 */ /* 0x0002e20000000800 */
[----:B----4-:R-:W-:Y:S01]  /*7260*/  @!P5 FMUL R189, R189, R189 ;  /* 0x000000bdbdbdd220 */ /* 0x010fe20000400000 */
[----:B------:R-:W-:Y:S02]  /*7270*/  FADD R187, R187, R186 ;  /* 0x000000babbbb7221 */ /* 0x000fe40000000000 */
[----:B------:R-:W-:Y:S01]  /*7280*/  @!P4 FMUL R190, R190, 0.5 ;  /* 0x3f000000bebec820 */ /* 0x000fe20000400000 */
[----:B------:R-:W-:-:S03]  /*7290*/  FADD R195, R166, R189 ;  /* 0x000000bda6c37221 */ /* 0x000fc60000000000 */
[----:B------:R4:W5:Y:S01]  /*72a0*/  MUFU.EX2 R21, R154 ;  /* 0x0000009a00157308 */ /* 0x0009620000000800 */
[----:B-1----:R-:W-:Y:S01]  /*72b0*/  FADD R183, R160, R173 ;  /* 0x000000ada0b77221 */ /* 0x002fe20000000000 */
[----:B--2---:R-:W-:Y:S01]  /*72c0*/  @!P6 FMUL R188, R188, R188 ;  /* 0x000000bcbcbce220 */ /* 0x004fe20000400000 */
[----:B------:R-:W-:Y:S02]  /*72d0*/  FADD R158, R158, R195 ;  /* 0x000000c39e9e7221 */ /* 0x000fe40000000000 */
[----:B------:R-:W-:Y:S01]  /*72e0*/  FADD R22, R22, R183 ;  /* 0x000000b716167221 */ /* 0x000fe20000000000 */
[----:B------:R-:W-:Y:S01]  /*72f0*/  FADD R183, R162, R175 ;  /* 0x000000afa2b77221 */ /* 0x000fe20000000000 */
[----:B------:R-:W-:Y:S01]  /*7300*/  FADD R192, R167, R188 ;  /* 0x000000bca7c07221 */ /* 0x000fe20000000000 */
[----:B------:R-:W1:Y:S01]  /*7310*/  MUFU.EX2 R190, R190 ;  /* 0x000000be00be7308 */ /* 0x000e620000000800 */
[----:B---3--:R-:W-:Y:S01]  /*7320*/  @!P2 FMUL R191, R191, R191 ;  /* 0x000000bfbfbfa220 */ /* 0x008fe20000400000 */
[----:B----4-:R-:W-:Y:S01]  /*7330*/  FADD R154, R155, R174 ;  /* 0x000000ae9b9a7221 */ /* 0x010fe20000000000 */
[----:B------:R-:W-:Y:S01]  /*7340*/  FADD R22, R22, R185 ;  /* 0x000000b916167221 */ /* 0x000fe20000000000 */
[----:B------:R-:W-:Y:S01]  /*7350*/  FADD R181, R181, R192 ;  /* 0x000000c0b5b57221 */ /* 0x000fe20000000000 */
[----:B------:R-:W-:Y:S01]  /*7360*/  FADD R194, R170, R191 ;  /* 0x000000bfaac27221 */ /* 0x000fe20000000000 */
[----:B------:R-:W-:Y:S01]  /*7370*/  FADD R154, R154, R193 ;  /* 0x000000c19a9a7221 */ /* 0x000fe20000000000 */
[----:B------:R-:W-:Y:S01]  /*7380*/  FADD R22, R22, R187 ;  /* 0x000000bb16167221 */ /* 0x000fe20000000000 */
[----:B------:R-:W-:Y:S01]  /*7390*/  F2FP.F16.F32.PACK_AB R155, R162, R159 ;  /* 0x0000009fa29b723e */ /* 0x000fe200000000ff */
[----:B------:R-:W-:Y:S01]  /*73a0*/  FADD R183, R183, R194 ;  /* 0x000000c2b7b77221 */ /* 0x000fe20000000000 */
[----:B-----5:R-:W-:Y:S01]  /*73b0*/  @!P3 FMUL R21, R21, R21 ;  /* 0x000000151515b220 */ /* 0x020fe20000400000 */
[----:B------:R-:W-:Y:S01]  /*73c0*/  FADD R154, R154, R181 ;  /* 0x000000b59a9a7221 */ /* 0x000fe20000000000 */
[----:B------:R-:W-:Y:S01]  /*73d0*/  F2FP.F16.F32.PACK_AB R159, R170, R167 ;  /* 0x000000a7aa9f723e */ /* 0x000fe200000000ff */
[----:B------:R-:W-:Y:S01]  /*73e0*/  FADD R183, R158, R183 ;  /* 0x000000b79eb77221 */ /* 0x000fe20000000000 */
[----:B------:R-:W-:Y:S01]  /*73f0*/  FFMA R14, R21, R14, R22 ;  /* 0x0000000e150e7223 */ /* 0x000fe20000000016 */
        /* <DEDUP_REMOVED lines=64> */
[----:B------:R-:W-:Y:S01]  /*7800*/  SHF.L.U32 R21, R20, 0x1f, RZ ;  /* 0x0000001f14157819 */ /* 0x000fe200000006ff */
[----:B------:R-:W-:Y:S01]  /*7810*/  FADD R183, R154, R183 ;  /* 0x000000b79ab77221 */ /* 0x000fe20000000000 */
[----:B-1----:R-:W-:Y:S01]  /*7820*/  @!P4 FMUL R190, R190, R190 ;  /* 0x000000bebebec220 */ /* 0x002fe20000400000 */
[----:B------:R-:W-:Y:S01]  /*7830*/  F2FP.F16.F32.PACK_AB R154, R157, R156 ;  /* 0x0000009c9d9a723e */ /* 0x000fe200000000ff */
[----:B------:R1:W2:Y:S01]  /*7840*/  SYNCS.PHASECHK.TRANS64.TRYWAIT P2, [UR5+0x38000], R21 ;  /* 0x03800015ff0075a7 */ /* 0x0002a20008040145 */
[----:B------:R-:W-:Y:S01]  /*7850*/  F2FP.F16.F32.PACK_AB R156, R161, R160 ;  /* 0x000000a0a19c723e */ /* 0x000fe200000000ff */
[----:B------:R-:W-:Y:S01]  /*7860*/  FFMA R15, R190, R15, R183 ;  /* 0x0000000fbe0f7223 */ /* 0x000fe200000000b7 */
[----:B------:R-:W-:Y:S01]  /*7870*/  F2FP.F16.F32.PACK_AB R158, R179, R164 ;  /* 0x000000a4b39e723e */ /* 0x000fe200000000ff */
[-C--:B------:R-:W-:Y:S01]  /*7880*/  FMUL R26, R26, R190.reuse ;  /* 0x000000be1a1a7220 */ /* 0x080fe20000400000 */
[----:B------:R-:W-:Y:S01]  /*7890*/  F2FP.F16.F32.PACK_AB R157, R166, R163 ;  /* 0x000000a3a69d723e */ /* 0x000fe200000000ff */
[-C--:B------:R-:W-:Y:S01]  /*78a0*/  FMUL R27, R27, R190.reuse ;  /* 0x000000be1b1b7220 */ /* 0x080fe20000400000 */
        /* <DEDUP_REMOVED lines=68> */
[----:B------:R-:W-:Y:S01]  /*7cf0*/  F2FP.F16.F32.PACK_AB R166, R180, R177 ;  /* 0x000000b1b4a6723e */ /* 0x000fe200000000ff */
[----:B-12---:R-:W-:Y:S06]  /*7d00*/  @!P0 BRA `(.L_x_39) ;  /* 0x0000000000048947 */ /* 0x006fec0003800000 */
[----:B------:R-:W-:Y:S01]  /*7d10*/  BPT.TRAP 0x1 ;  /* 0x000000040000795c */ /* 0x000fe20000300000 */
.L_x_39:
[----:B------:R-:W-:Y:S05]  /*7d20*/  @P2 BRA `(.L_x_40) ;  /* 0x0000000000082947 */ /* 0x000fea0003800000 */
[----:B------:R-:W1:Y:S02]  /*7d30*/  SYNCS.PHASECHK.TRANS64.TRYWAIT P2, [UR5+0x38000], R21 ;  /* 0x03800015ff0075a7 */ /* 0x000e640008040145 */
[----:B-1----:R-:W-:Y:S05]  /*7d40*/  @!P2 BRA `(.L_x_41) ;  /* 0x0000004800f0a947 */ /* 0x002fea0003800000 */
.L_x_40:
        /* <DEDUP_REMOVED lines=27> */
.L_x_42:
[----:B------:R-:W-:-:S04]  /*7f00*/  ULEA UR5, UR7, UR60, 0x3 ;  /* 0x0000003c07057291 */ /* 0x000fc8000f8e183f */
[----:B------:R-:W-:-:S04]  /*7f10*/  UIADD3 UR5, UR5, 0x38028, URZ ;  /* 0x0003802805057890 */ /* 0x000fc8000fffe03f */
[----:B------:R-:W-:-:S09]  /*7f20*/  UPRMT UR5, URZ, 0x654, UR5 ;  /* 0x000006543f057896 */ /* 0x000fd20008000005 */
[----:B------:R-:W-:Y:S01]  /*7f30*/  SYNCS.ARRIVE.TRANS64.RED.A1T0 RZ, [UR5], RZ ;  /* 0x000000ffffff79a7 */ /* 0x000fe20008100405 */
[----:B------:R-:W-:Y:S05]  /*7f40*/  @P1 BRA `(.L_x_43) ;  /* 0x0000000000041947 */ /* 0x000fea0003800000 */
[----:B------:R-:W-:Y:S01]  /*7f50*/  BPT.TRAP 0x1 ;  /* 0x000000040000795c */ /* 0x000fe20000300000 */
.L_x_43:
[----:B------:R-:W-:-:S04]  /*7f60*/  UIADD3 UR7, UR7, 0x1, URZ ;  /* 0x0000000107077890 */ /* 0x000fc8000fffe03f */
[----:B------:R-:W-:-:S04]  /*7f70*/  UISETP.NE.AND UP0, UPT, UR7, 0x5, UPT ;  /* 0x000000050700788c */ /* 0x000fc8000bf05270 */
[----:B------:R-:W-:Y:S01]  /*7f80*/  USEL UR7, UR7, URZ, UP0 ;  /* 0x0000003f07077287 */ /* 0x000fe20008000000 */
[----:B------:R-:W-:Y:S11]  /*7f90*/  @!P0 BRA `(.L_x_44) ;  /* 0x0000000000048947 */ /* 0x000ff60003800000 */
[----:B------:R-:W-:Y:S01]  /*7fa0*/  BPT.TRAP 0x1 ;  /* 0x000000040000795c */ /* 0x000fe20000300000 */
.L_x_44:
[----:B------:R-:W-:-:S04]  /*7fb0*/  ULEA UR5, UR7, UR60, 0x3 ;  /* 0x0000003c07057291 */ /* 0x000fc8000f8e183f */
[----:B------:R-:W-:-:S04]  /*7fc0*/  UIADD3 UR5, UR5, 0x38028, URZ ;  /* 0x0003802805057890 */ /* 0x000fc8000fffe03f */
[----:B------:R-:W-:-:S09]  /*7fd0*/  UPRMT UR5, URZ, 0x654, UR5 ;  /* 0x000006543f057896 */ /* 0x000fd20008000005 */
[----:B------:R-:W-:Y:S01]  /*7fe0*/  SYNCS.ARRIVE.TRANS64.RED.A1T0 RZ, [UR5], RZ ;  /* 0x000000ffffff79a7 */ /* 0x000fe20008100405 */
[----:B------:R-:W-:Y:S05]  /*7ff0*/  @P1 BRA `(.L_x_45) ;  /* 0x0000000000041947 */ /* 0x000fea0003800000 */
[----:B------:R-:W-:Y:S01]  /*8000*/  BPT.TRAP 0x1 ;  /* 0x000000040000795c */ /* 0x000fe20000300000 */
.L_x_45:
[----:B------:R-:W-:Y:S01]  /*8010*/  UIADD3 UR4, UR4, 0x1, URZ ;  /* 0x0000000104047890 */ /* 0x000fe2000fffe03f */
[C---:B------:R-:W-:Y:S01]  /*8020*/  ISETP.GT.AND P2, PT, R19.reuse, 0x1, PT ;  /* 0x000000011300780c */ /* 0x040fe20003f44270 */
[----:B------:R-:W-:Y:S01]  /*8030*/  UIADD3 UR7, UR7, 0x1, URZ ;  /* 0x0000000107077890 */ /* 0x000fe2000fffe03f */
[----:B------:R-:W-:Y:S01]  /*8040*/  IADD3 R19, R19, -0x1, RZ ;  /* 0xffffffff13137810 */ /* 0x000fe20007ffe0ff */
[----:B------:R-:W-:Y:S01]  /*8050*/  UISETP.NE.AND UP1, UPT, UR4, 0x5, UPT ;  /* 0x000000050400788c */ /* 0x000fe2000bf25270 */
[----:B------:R-:W-:Y:S01]  /*8060*/  IADD3 R17, R17, 0x40, RZ ;  /* 0x0000004011117810 */ /* 0x000fe20007ffe0ff */
[----:B------:R-:W-:Y:S01]  /*8070*/  UISETP.NE.AND UP0, UPT, UR7, 0x5, UPT ;  /* 0x000000050700788c */ /* 0x000fe2000bf05270 */
[----:B-1----:R-:W-:Y:S01]  /*8080*/  MOV R21, R18 ;  /* 0x0000001200157202 */ /* 0x002fe20000000f00 */
[----:B------:R-:W-:Y:S01]  /*8090*/  USEL UR5, URZ, 0x1, UP1 ;  /* 0x000000013f057887 */ /* 0x000fe20008800000 */
[----:B------:R-:W-:Y:S01]  /*80a0*/  MOV R22, R13 ;  /* 0x0000000d00167202 */ /* 0x000fe20000000f00 */
[----:B------:R-:W-:-:S02]  /*80b0*/  USEL UR7, UR7, URZ, UP0 ;  /* 0x0000003f07077287 */ /* 0x000fc40008000000 */
[----:B------:R-:W-:Y:S02]  /*80c0*/  USEL UR4, UR4, URZ, UP1 ;  /* 0x0000003f04047287 */ /* 0x000fe40008800000 */
[----:B------:R-:W-:Y:S01]  /*80d0*/  LOP3.LUT R184, R20, UR5, RZ, 0x3c, !PT ;  /* 0x0000000514b87c12 */ /* 0x000fe2000f8e3cff */
[----:B------:R-:W-:Y:S09]  /*80e0*/  @P2 BRA `(.L_x_46) ;  /* 0xffffffd800002947 */ /* 0x000ff2000383ffff */
.L_x_35:
[----:B------:R-:W1:Y:S01]  /*80f0*/  SHFL.BFLY PT, R3, R14, 0x1, 0x1f ;  /* 0x0c201f000e037f89 */ /* 0x000e6200000e0000 */
[----:B------:R-:W-:Y:S01]  /*8100*/  BSSY B0, `(.L_x_47) ;  /* 0x0000022000007945 */ /* 0x000fe20003800000 */
[----:B------:R-:W-:Y:S02]  /*8110*/  MOV R6, 0x7f800000 ;  /* 0x7f80000000067802 */ /* 0x000fe40000000f00 */
[----:B------:R-:W3:Y:S01]  /*8120*/  SHFL.BFLY PT, R0, R15, 0x1, 0x1f ;  /* 0x0c201f000f007f89 */ /* 0x000ee200000e0000 */
[----:B------:R-:W-:Y:S02]  /*8130*/  MOV R9, 0x3f800000 ;  /* 0x3f80000000097802 */ /* 0x000fe40000000f00 */
[----:B------:R-:W-:Y:S01]  /*8140*/  MOV R7, 0x7f800000 ;  /* 0x7f80000000077802 */ /* 0x000fe20000000f00 */
[----:B-1----:R-:W-:Y:S01]  /*8150*/  FADD R3, R3, R14 ;  /* 0x0000000e03037221 */ /* 0x002fe20000000000 */
[----:B---3--:R-:W-:-:S04]  /*8160*/  FADD R17, R0, R15 ;  /* 0x0000000f00117221 */ /* 0x008fc80000000000 */
[----:B------:R-:W1:Y:S01]  /*8170*/  SHFL.BFLY PT, R4, R3, 0x2, 0x1f ;  /* 0x0c401f0003047f89 */ /* 0x000e6200000e0000 */
[----:B------:R-:W-:-:S03]  /*8180*/  MOV R0, 0x3f800000 ;  /* 0x3f80000000007802 */ /* 0x000fc60000000f00 */
[----:B------:R-:W3:Y:S01]  /*8190*/  SHFL.BFLY PT, R20, R17, 0x2, 0x1f ;  /* 0x0c401f0011147f89 */ /* 0x000ee200000e0000 */
[C---:B-1----:R-:W-:Y:S01]  /*81a0*/  FSETP.NE.AND P0, PT, R3.reuse, -R4, PT ;  /* 0x800000040300720b */ /* 0x042fe20003f05000 */
[----:B------:R-:W-:Y:S01]  /*81b0*/  FADD R3, R3, R4 ;  /* 0x0000000403037221 */ /* 0x000fe20000000000 */
[----:B---3--:R-:W-:-:S11]  /*81c0*/  FADD R8, R17, R20 ;  /* 0x0000001411087221 */ /* 0x008fd60000000000 */
[----:B------:R-:W-:Y:S05]  /*81d0*/  @!P0 BRA `(.L_x_48) ;  /* 0x0000000000508947 */ /* 0x000fea0003800000 */
[----:B------:R-:W-:Y:S01]  /*81e0*/  IADD3 R0, R3, 0x1800000, RZ ;  /* 0x0180000003007810 */ /* 0x000fe20007ffe0ff */
[----:B------:R-:W-:Y:S03]  /*81f0*/  BSSY B1, `(.L_x_49) ;  /* 0x000000b000017945 */ /* 0x000fe60003800000 */
[----:B------:R-:W-:-:S04]  /*8200*/  LOP3.LUT R0, R0, 0x7f800000, RZ, 0xc0, !PT ;  /* 0x7f80000000007812 */ /* 0x000fc800078ec0ff */
[----:B------:R-:W-:-:S13]  /*8210*/  ISETP.GT.U32.AND P0, PT, R0, 0x1ffffff, PT ;  /* 0x01ffffff0000780c */ /* 0x000fda0003f04070 */
[----:B------:R-:W-:Y:S05]  /*8220*/  @P0 BRA `(.L_x_50) ;  /* 0x00000000000c0947 */ /* 0x000fea0003800000 */
[----:B------:R-:W-:-:S07]  /*8230*/  MOV R14, 0x8250 ;  /* 0x00008250000e7802 */ /* 0x000fce0000000f00 */
[----:B--2---:R-:W-:Y:S05]  /*8240*/  CALL.REL.NOINC `($__internal_0_$__cuda_sm20_rcp_rn_f32_slowpath) ;  /* 0x00000048005c7944 */ /* 0x004fea0003c00000 */
[----:B------:R-:W-:Y:S05]  /*8250*/  BRA `(.L_x_51) ;  /* 0x0000000000107947 */ /* 0x000fea0003800000 */
.L_x_50:
[----:B------:R-:W1:Y:S02]  /*8260*/  MUFU.RCP R0, R3 ;  /* 0x0000000300007308 */ /* 0x000e640000001000 */
[----:B-1----:R-:W-:-:S04]  /*8270*/  FFMA R4, R3, R0, -1 ;  /* 0xbf80000003047423 */ /* 0x002fc80000000000 */
[----:B------:R-:W-:-:S04]  /*8280*/  FADD.FTZ R5, -R4, -RZ ;  /* 0x800000ff04057221 */ /* 0x000fc80000010100 */
[----:B------:R-:W-:-:S07]  /*8290*/  FFMA R0, R0, R5, R0 ;  /* 0x0000000500007223 */ /* 0x000fce0000000000 */
.L_x_51:
[----:B------:R-:W-:Y:S05]  /*82a0*/  BSYNC B1 ;  /* 0x0000000000017941 */ /* 0x000fea0003800000 */
.L_x_49:
[----:B------:R-:W-:Y:S01]  /*82b0*/  FSETP.GEU.AND P0, PT, |R3|, 1.175494350822287508e-38, PT ;  /* 0x008000000300780b */ /* 0x000fe20003f0e200 */
[----:B------:R-:W-:-:S12]  /*82c0*/  ULDC UR4, c[0x0][0x600] ;  /* 0x0001800000047ab9 */ /* 0x000fd80000000800 */
[----:B------:R-:W-:-:S04]  /*82d0*/  @!P0 FMUL R3, R3, 16777216 ;  /* 0x4b80000003038820 */ /* 0x000fc80000400000 */
[----:B------:R-:W1:Y:S02]  /*82e0*/  MUFU.LG2 R4, R3 ;  /* 0x0000000300047308 */ /* 0x000e640000000c00 */
[----:B-1----:R-:W-:-:S04]  /*82f0*/  @!P0 FADD R4, R4, -24 ;  /* 0xc1c0000004048421 */ /* 0x002fc80000000000 */
[----:B------:R-:W-:-:S04]  /*8300*/  FMUL R7, R4, 0.69314718246459960938 ;  /* 0x3f31721804077820 */ /* 0x000fc80000400000 */
[----:B------:R-:W-:-:S07]  /*8310*/  FFMA R7, R18, UR4, R7 ;  /* 0x0000000412077c23 */ /* 0x000fce0008000007 */
.L_x_48:
[----:B------:R-:W-:Y:S05]  /*8320*/  BSYNC B0 ;  /* 0x0000000000007941 */ /* 0x000fea0003800000 */
.L_x_47:
[----:B------:R-:W-:Y:S01]  /*8330*/  FSETP.NE.AND P0, PT, R17, -R20, PT ;  /* 0x800000141100720b */ /* 0x000fe20003f05000 */
[----:B------:R-:W-:Y:S01]  /*8340*/  ULDC UR4, c[0x0][0x608] ;  /* 0x0001820000047ab9 */ /* 0x000fe20000000800 */
[----:B------:R-:W-:Y:S01]  /*8350*/  BSSY B0, `(.L_x_52) ;  /* 0x0000059000007945 */ /* 0x000fe20003800000 */
[----:B------:R-:W-:-:S04]  /*8360*/  FMUL R0, R0, UR4 ;  /* 0x0000000400007c20 */ /* 0x000fc80008400000 */
        /* <DEDUP_REMOVED lines=64> */
[----:B------:R-:W-:Y:S06]  /*8770*/  @!P0 BRA `(.L_x_53) ;  /* 0x0000000000588947 */ /* 0x000fec0003800000 */
[----:B------:R-:W-:Y:S01]  /*8780*/  IADD3 R0, R8, 0x1800000, RZ ;  /* 0x0180000008007810 */ /* 0x000fe20007ffe0ff */
[----:B------:R-:W-:Y:S03]  /*8790*/  BSSY B1, `(.L_x_54) ;  /* 0x000000d000017945 */ /* 0x000fe60003800000 */
[----:B------:R-:W-:-:S04]  /*87a0*/  LOP3.LUT R0, R0, 0x7f800000, RZ, 0xc0, !PT ;  /* 0x7f80000000007812 */ /* 0x000fc800078ec0ff */
[----:B------:R-:W-:-:S13]  /*87b0*/  ISETP.GT.U32.AND P0, PT, R0, 0x1ffffff, PT ;  /* 0x01ffffff0000780c */ /* 0x000fda0003f04070 */
[----:B------:R-:W-:Y:S05]  /*87c0*/  @P0 BRA `(.L_x_55) ;  /* 0x0000000000140947 */ /* 0x000fea0003800000 */
[----:B------:R-:W-:Y:S02]  /*87d0*/  MOV R3, R8 ;  /* 0x0000000800037202 */ /* 0x000fe40000000f00 */
[----:B------:R-:W-:-:S07]  /*87e0*/  MOV R14, 0x8800 ;  /* 0x00008800000e7802 */ /* 0x000fce0000000f00 */
[----:B--2---:R-:W-:Y:S05]  /*87f0*/  CALL.REL.NOINC `($__internal_0_$__cuda_sm20_rcp_rn_f32_slowpath) ;  /* 0x0000004000f07944 */ /* 0x004fea0003c00000 */
[----:B------:R-:W-:Y:S01]  /*8800*/  MOV R9, R0 ;  /* 0x0000000000097202 */ /* 0x000fe20000000f00 */
[----:B------:R-:W-:Y:S06]  /*8810*/  BRA `(.L_x_56) ;  /* 0x0000000000107947 */ /* 0x000fec0003800000 */
.L_x_55:
[----:B------:R-:W1:Y:S02]  /*8820*/  MUFU.RCP R9, R8 ;  /* 0x0000000800097308 */ /* 0x000e640000001000 */
[----:B-1----:R-:W-:-:S04]  /*8830*/  FFMA R0, R8, R9, -1 ;  /* 0xbf80000008007423 */ /* 0x002fc80000000009 */
[----:B------:R-:W-:-:S04]  /*8840*/  FADD.FTZ R0, -R0, -RZ ;  /* 0x800000ff00007221 */ /* 0x000fc80000010100 */
[----:B------:R-:W-:-:S07]  /*8850*/  FFMA R9, R9, R0, R9 ;  /* 0x0000000009097223 */ /* 0x000fce0000000009 */
.L_x_56:
[----:B------:R-:W-:Y:S05]  /*8860*/  BSYNC B1 ;  /* 0x0000000000017941 */ /* 0x000fea0003800000 */
.L_x_54:
[----:B------:R-:W-:Y:S01]  /*8870*/  FSETP.GEU.AND P0, PT, |R8|, 1.175494350822287508e-38, PT ;  /* 0x008000000800780b */ /* 0x000fe20003f0e200 */
[----:B------:R-:W-:-:S12]  /*8880*/  ULDC UR4, c[0x0][0x600] ;  /* 0x0001800000047ab9 */ /* 0x000fd80000000800 */
[----:B------:R-:W-:-:S04]  /*8890*/  @!P0 FMUL R8, R8, 16777216 ;  /* 0x4b80000008088820 */ /* 0x000fc80000400000 */
[----:B------:R-:W1:Y:S02]  /*88a0*/  MUFU.LG2 R0, R8 ;  /* 0x0000000800007308 */ /* 0x000e640000000c00 */
[----:B-1----:R-:W-:-:S04]  /*88b0*/  @!P0 FADD R0, R0, -24 ;  /* 0xc1c0000000008421 */ /* 0x002fc80000000000 */
[----:B------:R-:W-:-:S04]  /*88c0*/  FMUL R0, R0, 0.69314718246459960938 ;  /* 0x3f31721800007820 */ /* 0x000fc80000400000 */
[----:B------:R-:W-:-:S07]  /*88d0*/  FFMA R6, R13, UR4, R0 ;  /* 0x000000040d067c23 */ /* 0x000fce0008000000 */
.L_x_53:
[----:B------:R-:W-:Y:S05]  /*88e0*/  BSYNC B0 ;  /* 0x0000000000007941 */ /* 0x000fea0003800000 */
.L_x_52:
[----:B------:R-:W-:Y:S01]  /*88f0*/  R2UR UR4, R2 ;  /* 0x00000000020472ca */ /* 0x000fe200000e0000 */
[----:B------:R-:W1:Y:S01]  /*8900*/  S2R R3, SR_TID.X ;  /* 0x0000000000037919 */ /* 0x000e620000002100 */
[----:B------:R-:W-:-:S11]  /*8910*/  R2UR UR5, R12 ;  /* 0x000000000c0572ca */ /* 0x000fd600000e0000 */
[----:B------:R-:W-:-:S04]  /*8920*/  UISETP.NE.AND UP0, UPT, UR4, 0x1, UPT ;  /* 0x000000010400788c */ /* 0x000fc8000bf05270 */
[----:B------:R-:W-:-:S06]  /*8930*/  USEL UR4, URZ, 0x1, UP0 ;  /* 0x000000013f047887 */ /* 0x000fcc0008000000 */
[----:B------:R-:W-:Y:S01]  /*8940*/  MOV R0, UR4 ;  /* 0x0000000400007c02 */ /* 0x000fe20008000f00 */
[----:B------:R-:W-:Y:S02]  /*8950*/  ULDC UR4, c[0x0][0x608] ;  /* 0x0001820000047ab9 */ /* 0x000fe40000000800 */
[----:B------:R-:W-:Y:S01]  /*8960*/  FMUL R9, R9, UR4 ;  /* 0x0000000409097c20 */ /* 0x000fe20008400000 */
[----:B------:R-:W-:-:S04]  /*8970*/  SHF.L.U32 R0, R0, 0x1f, RZ ;  /* 0x0000001f00007819 */ /* 0x000fc800000006ff */
[----:B------:R-:W3:Y:S01]  /*8980*/  SYNCS.PHASECHK.TRANS64.TRYWAIT P0, [UR5+0x8], R0 ;  /* 0x00000800ff0075a7 */ /* 0x000ee20008000145 */
[C---:B-1----:R-:W-:Y:S02]  /*8990*/  LOP3.LUT P1, RZ, R3.reuse, 0x3, RZ, 0xc0, !PT ;  /* 0x0000000303ff7812 */ /* 0x042fe4000782c0ff */
[----:B------:R-:W-:Y:S01]  /*89a0*/  LOP3.LUT R18, R3, 0x7f, RZ, 0xc0, !PT ;  /* 0x0000007f03127812 */ /* 0x000fe200078ec0ff */
[----:B---3--:R-:W-:Y:S10]  /*89b0*/  @!P0 BRA `(.L_x_57) ;  /* 0x0000003c00ec8947 */ /* 0x008ff40003800000 */
.L_x_119:
[----:B------:R-:W-:Y:S01]  /*89c0*/  ULDC.64 UR10, c[0x0][0x208] ;  /* 0x00008200000a7ab9 */ /* 0x000fe20000000a00 */
[----:B------:R-:W-:Y:S01]  /*89d0*/  BSSY B0, `(.L_x_58) ;  /* 0x000001a000007945 */ /* 0x000fe20003800000 */
[----:B------:R-:W-:-:S03]  /*89e0*/  SHF.R.U32.HI R19, RZ, 0x5, R18 ;  /* 0x00000005ff137819 */ /* 0x000fc60000011612 */
[----:B------:R-:W-:Y:S05]  /*89f0*/  @P1 BRA `(.L_x_59) ;  /* 0x00000000005c1947 */ /* 0x000fea0003800000 */
[----:B------:R-:W3:Y:S01]  /*8a00*/  S2UR UR4, SR_CTAID.Y ;  /* 0x00000000000479c3 */ /* 0x000ee20000002600 */
[----:B------:R-:W-:Y:S02]  /*8a10*/  R2UR UR6, R16 ;  /* 0x00000000100672ca */ /* 0x000fe400000e0000 */
[----:B-1----:R-:W-:Y:S02]  /*8a20*/  SHF.R.U32.HI R0, RZ, 0x2, R3 ;  /* 0x00000002ff007819 */ /* 0x002fe40000011603 */
[----:B------:R-:W-:Y:S02]  /*8a30*/  SHF.L.U32 R3, R19, 0x4, RZ ;  /* 0x0000000413037819 */ /* 0x000fe400000006ff */
[----:B------:R-:W-:Y:S01]  /*8a40*/  LOP3.LUT R0, R0, 0x7, RZ, 0xc0, !PT ;  /* 0x0000000700007812 */ /* 0x000fe200078ec0ff */
[----:B------:R-:W1:Y:S03]  /*8a50*/  S2UR UR5, SR_CTAID.Z ;  /* 0x00000000000579c3 */ /* 0x000e660000002700 */
[----:B------:R-:W-:-:S03]  /*8a60*/  LOP3.LUT R0, R3, 0xfffffff0, R0, 0xe2, !PT ;  /* 0xfffffff003007812 */ /* 0x000fc600078ee200 */
[----:B------:R-:W-:-:S03]  /*8a70*/  USHF.L.U32 UR8, UR6, 0x6, URZ ;  /* 0x0000000606087899 */ /* 0x000fc6000800063f */
[----:B------:R-:W-:-:S03]  /*8a80*/  ULDC.64 UR6, c[0x0][0x688] ;  /* 0x0001a20000067ab9 */ /* 0x000fc60000000a00 */
[----:B------:R-:W-:Y:S01]  /*8a90*/  IADD3 R4, R0, UR8, RZ ;  /* 0x0000000800047c10 */ /* 0x000fe2000fffe0ff */
[----:B---3--:R-:W-:-:S03]  /*8aa0*/  UIMAD UR4, UR4, UR6, UR8 ;  /* 0x00000006040472a4 */ /* 0x008fc6000f8e0208 */
[----:B------:R-:W-:Y:S01]  /*8ab0*/  IADD3 R3, R4, 0x8, RZ ;  /* 0x0000000804037810 */ /* 0x000fe20007ffe0ff */
[----:B-1----:R-:W-:-:S03]  /*8ac0*/  UIMAD UR4, UR5, UR7, UR4 ;  /* 0x00000007050472a4 */ /* 0x002fc6000f8e0204 */
[----:B------:R-:W-:Y:S02]  /*8ad0*/  ULDC UR5, c[0x0][0x288] ;  /* 0x0000a20000057ab9 */ /* 0x000fe40000000800 */
[----:B------:R-:W-:Y:S02]  /*8ae0*/  ISETP.GE.U32.AND P0, PT, R4, UR5, PT ;  /* 0x0000000504007c0c */ /* 0x000fe4000bf06070 */
[----:B------:R-:W-:Y:S02]  /*8af0*/  IADD3 R0, P2, R0, UR4, RZ ;  /* 0x0000000400007c10 */ /* 0x000fe4000ff5e0ff */
[----:B------:R-:W-:Y:S01]  /*8b00*/  ISETP.GE.U32.AND P1, PT, R3, UR5, PT ;  /* 0x0000000503007c0c */ /* 0x000fe2000bf26070 */
[----:B------:R-:W-:Y:S01]  /*8b10*/  ULDC.64 UR4, c[0x0][0x680] ;  /* 0x0001a00000047ab9 */ /* 0x000fe20000000a00 */
[----:B------:R-:W-:Y:S02]  /*8b20*/  IADD3.X R3, RZ, RZ, RZ, P2, !PT ;  /* 0x000000ffff037210 */ /* 0x000fe400017fe4ff */
[----:B------:R-:W-:-:S04]  /*8b30*/  LEA R4, P2, R0, UR4, 0x2 ;  /* 0x0000000400047c11 */ /* 0x000fc8000f8410ff */
[----:B------:R-:W-:-:S05]  /*8b40*/  LEA.HI.X R5, R0, UR5, R3, 0x2, P2 ;  /* 0x0000000500057c11 */ /* 0x000fca00090f1403 */
[----:B------:R3:W-:Y:S04]  /*8b50*/  @!P0 STG.E desc[UR10][R4.64], R7 ;  /* 0x0000000704008986 */ /* 0x0007e8000c10190a */
[----:B------:R3:W-:Y:S02]  /*8b60*/  @!P1 STG.E desc[UR10][R4.64+0x20], R6 ;  /* 0x0000200604009986 */ /* 0x0007e4000c10190a */
.L_x_59:
[----:B------:R-:W-:Y:S05]  /*8b70*/  BSYNC B0 ;  /* 0x0000000000007941 */ /* 0x000fea0003800000 */
.L_x_58:
[----:B------:R-:W-:Y:S01]  /*8b80*/  ULDC.64 UR4, c[0x0][0x730] ;  /* 0x0001cc0000047ab9 */ /* 0x000fe20000000a00 */
[-C--:B------:R-:W-:Y:S01]  /*8b90*/  FMUL R26, R26, R9.reuse ;  /* 0x000000091a1a7220 */ /* 0x080fe20000400000 */
[----:B------:R-:W-:Y:S01]  /*8ba0*/  ISETP.NE.U32.AND P0, PT, RZ, UR4, PT ;  /* 0x00000004ff007c0c */ /* 0x000fe2000bf05070 */
[-C--:B------:R-:W-:Y:S01]  /*8bb0*/  FMUL R27, R27, R9.reuse ;  /* 0x000000091b1b7220 */ /* 0x080fe20000400000 */
[-C--:B------:R-:W-:Y:S01]  /*8bc0*/  FMUL R30, R30, R9.reuse ;  /* 0x000000091e1e7220 */ /* 0x080fe20000400000 */
[-C--:B------:R-:W-:Y:S01]  /*8bd0*/  FMUL R31, R31, R9.reuse ;  /* 0x000000091f1f7220 */ /* 0x080fe20000400000 */
[----:B------:R-:W-:Y:S01]  /*8be0*/  ISETP.NE.AND.EX P0, PT, RZ, UR5, PT, P0 ;  /* 0x00000005ff007c0c */ /* 0x000fe2000bf05300 */
        /* <DEDUP_REMOVED lines=60> */
[----:B------:R-:W-:Y:S06]  /*8fb0*/  @P0 BRA `(.L_x_60) ;  /* 0x0000000000200947 */ /* 0x000fec0003800000 */
[----:B------:R-:W-:Y:S02]  /*8fc0*/  ULDC.64 UR4, c[0x0][0x728] ;  /* 0x0001ca0000047ab9 */ /* 0x000fe40000000a00 */
[----:B------:R-:W-:-:S04]  /*8fd0*/  ISETP.NE.U32.AND P0, PT, RZ, UR4, PT ;  /* 0x00000004ff007c0c */ /* 0x000fc8000bf05070 */
[----:B------:R-:W-:-:S13]  /*8fe0*/  ISETP.NE.AND.EX P0, PT, RZ, UR5, PT, P0 ;  /* 0x00000005ff007c0c */ /* 0x000fda000bf05300 */
[----:B------:R-:W-:Y:S05]  /*8ff0*/  @!P0 BRA `(.L_x_61) ;  /* 0x00000000000c8947 */ /* 0x000fea0003800000 */
[----:B-1-3--:R-:W1:Y:S02]  /*9000*/  LDC.64 R4, c[0x0][0x728] ;  /* 0x0001ca00ff047b82 */ /* 0x00ae640000000a00 */
[----:B-1----:R1:W5:Y:S01]  /*9010*/  LDG.E R23, desc[UR10][R4.64] ;  /* 0x0000000a04177981 */ /* 0x002362000c1e1900 */
[----:B------:R-:W-:Y:S05]  /*9020*/  BRA `(.L_x_60) ;  /* 0x0000000000047947 */ /* 0x000fea0003800000 */
.L_x_61:
[----:B------:R-:W4:Y:S02]  /*9030*/  LDC R23, c[0x0][0x720] ;  /* 0x0001c800ff177b82 */ /* 0x000f240000000800 */
.L_x_60:
[----:B-1----:R-:W-:-:S04]  /*9040*/  MOV R0, RZ ;  /* 0x000000ff00007202 */ /* 0x002fc80000000f00 */
[----:B------:R-:W-:-:S13]  /*9050*/  LOP3.LUT P0, RZ, R0, 0x1bf, RZ, 0xc0, !PT ;  /* 0x000001bf00ff7812 */ /* 0x000fda000780c0ff */
[----:B------:R-:W-:Y:S05]  /*9060*/  @!P0 BRA `(.L_x_62) ;  /* 0x0000000000408947 */ /* 0x000fea0003800000 */
[----:B------:R-:W-:Y:S01]  /*9070*/  MOV R14, 0x0 ;  /* 0x00000000000e7802 */ /* 0x000fe20000000f00 */
[----:B------:R-:W-:Y:S01]  /*9080*/  ULDC.64 UR4, c[0x4][0x70] ;  /* 0x01001c0000047ab9 */ /* 0x000fe20000000a00 */
[----:B------:R-:W-:Y:S01]  /*9090*/  ULDC.64 UR6, c[0x4][0x8] ;  /* 0x0100020000067ab9 */ /* 0x000fe20000000a00 */
[----:B---3--:R-:W-:Y:S02]  /*90a0*/  MOV R4, UR4 ;  /* 0x0000000400047c02 */ /* 0x008fe40008000f00 */
[----:B------:R-:W-:Y:S01]  /*90b0*/  MOV R5, UR5 ;  /* 0x0000000500057c02 */ /* 0x000fe20008000f00 */
[----:B------:R-:W1:Y:S01]  /*90c0*/  LDC.64 R14, c[0x4][R14] ;  /* 0x010000000e0e7b82 */ /* 0x000e620000000a00 */
[----:B------:R-:W-:Y:S01]  /*90d0*/  ULDC.64 UR4, c[0x4][0x78] ;  /* 0x01001e0000047ab9 */ /* 0x000fe20000000a00 */
[----:B------:R-:W-:Y:S02]  /*90e0*/  MOV R10, UR6 ;  /* 0x00000006000a7c02 */ /* 0x000fe40008000f00 */
[----:B------:R-:W-:-:S02]  /*90f0*/  MOV R6, UR4 ;  /* 0x0000000400067c02 */ /* 0x000fc40008000f00 */
[----:B------:R-:W-:Y:S02]  /*9100*/  MOV R7, UR5 ;  /* 0x0000000500077c02 */ /* 0x000fe40008000f00 */
[----:B------:R-:W-:Y:S02]  /*9110*/  MOV R11, UR7 ;  /* 0x00000007000b7c02 */ /* 0x000fe40008000f00 */
[----:B------:R-:W-:Y:S02]  /*9120*/  MOV R8, 0x70 ;  /* 0x0000007000087802 */ /* 0x000fe40000000f00 */
[----:B------:R-:W-:Y:S02]  /*9130*/  MOV R12, 0x1 ;  /* 0x00000001000c7802 */ /* 0x000fe40000000f00 */
[----:B------:R-:W-:-:S07]  /*9140*/  MOV R13, RZ ;  /* 0x000000ff000d7202 */ /* 0x000fce0000000f00 */
[----:B--2---:R-:W-:-:S07]  /*9150*/  LEPC R20, `(.L_x_62) ;  /* 0x000000001014794e */ /* 0x004fce0000000000 */
[----:B-1--45:R-:W-:Y:S05]  /*9160*/  CALL.ABS.NOINC R14 ;  /* 0x000000000e007343 */ /* 0x032fea0003c00000 */
.L_x_62:
[----:B------:R-:W-:Y:S02]  /*9170*/  R2UR UR4, R2 ;  /* 0x00000000020472ca */ /* 0x000fe400000e0000 */
[----:B------:R-:W-:-:S11]  /*9180*/  MOV R17, UR60 ;  /* 0x0000003c00117c02 */ /* 0x000fd60008000f00 */
[----:B------:R-:W-:-:S05]  /*9190*/  MOV R0, UR4 ;  /* 0x0000000400007c02 */ /* 0x000fca0008000f00 */
[----:B------:R-:W-:-:S05]  /*91a0*/  IMAD R17, R0, 0x2200, R17 ;  /* 0x0000220000117824 */ /* 0x000fca00078e0211 */
[----:B--2---:R-:W-:-:S04]  /*91b0*/  IADD3 R22, R17, -0x2200, RZ ;  /* 0xffffde0011167810 */ /* 0x004fc80007ffe0ff */
        /* <DEDUP_REMOVED lines=16> */
[----:B------:R-:W-:-:S07]  /*92c0*/  LEPC R20, `(.L_x_63) ;  /* 0x000000001014794e */ /* 0x000fce0000000000 */
[----:B-1--45:R-:W-:Y:S05]  /*92d0*/  CALL.ABS.NOINC R14 ;  /* 0x000000000e007343 */ /* 0x032fea0003c00000 */
.L_x_63:
[----:B---3--:R-:W1:Y:S01]  /*92e0*/  S2R R5, SR_TID.X ;  /* 0x0000000000057919 */ /* 0x008e620000002100 */
[----:B------:R-:W-:Y:S01]  /*92f0*/  ULDC.64 UR4, c[0x0][0x730] ;  /* 0x0001cc0000047ab9 */ /* 0x000fe20000000a00 */
[----:B------:R-:W-:Y:S02]  /*9300*/  IADD3 R18, R18, 0x1f, RZ ;  /* 0x0000001f12127810 */ /* 0x000fe40007ffe0ff */
[----:B------:R-:W-:Y:S02]  /*9310*/  ISETP.NE.U32.AND P0, PT, RZ, UR4, PT ;  /* 0x00000004ff007c0c */ /* 0x000fe4000bf05070 */
[----:B------:R-:W-:Y:S02]  /*9320*/  ISETP.GT.U32.AND P1, PT, R18, 0x3e, PT ;  /* 0x0000003e1200780c */ /* 0x000fe40003f24070 */
[----:B------:R-:W-:-:S13]  /*9330*/  ISETP.NE.AND.EX P0, PT, RZ, UR5, PT, P0 ;  /* 0x00000005ff007c0c */ /* 0x000fda000bf05300 */
[----:B----45:R-:W2:Y:S01]  /*9340*/  @P0 LDC R23, c[0x0][0x720] ;  /* 0x0001c800ff170b82 */ /* 0x030ea20000000800 */
[----:B-1----:R-:W-:Y:S02]  /*9350*/  SHF.L.U32 R0, R5, 0x5, RZ ;  /* 0x0000000505007819 */ /* 0x002fe400000006ff */
[----:B------:R-:W-:Y:S02]  /*9360*/  SHF.R.U32.HI R4, RZ, 0x1, R5 ;  /* 0x00000001ff047819 */ /* 0x000fe40000011605 */
[C---:B------:R-:W-:Y:S02]  /*9370*/  LOP3.LUT R3, R0.reuse, 0xc0, RZ, 0xc0, !PT ;  /* 0x000000c000037812 */ /* 0x040fe400078ec0ff */
[----:B------:R-:W-:Y:S02]  /*9380*/  LOP3.LUT R6, R0, 0x20, RZ, 0xc0, !PT ;  /* 0x0000002000067812 */ /* 0x000fe400078ec0ff */
[----:B------:R-:W-:Y:S02]  /*9390*/  LOP3.LUT R3, R3, 0x8, R4, 0xf8, !PT ;  /* 0x0000000803037812 */ /* 0x000fe400078ef804 */
[----:B------:R-:W-:-:S02]  /*93a0*/  SHF.L.U32 R4, R5, 0x2, RZ ;  /* 0x0000000205047819 */ /* 0x000fc400000006ff */
[----:B------:R-:W-:Y:S01]  /*93b0*/  LEA R6, R19, R6, 0x9 ;  /* 0x0000000613067211 */ /* 0x000fe200078e48ff */
[-C--:B--2---:R-:W-:Y:S01]  /*93c0*/  FMUL R25, R25, R23.reuse ;  /* 0x0000001719197220 */ /* 0x084fe20000400000 */
[----:B------:R-:W-:Y:S01]  /*93d0*/  LOP3.LUT R3, R3, 0x18, R4, 0x78, !PT ;  /* 0x0000001803037812 */ /* 0x000fe200078e7804 */
[-C--:B------:R-:W-:Y:S01]  /*93e0*/  FMUL R4, R24, R23.reuse ;  /* 0x0000001718047220 */ /* 0x080fe20000400000 */
[----:B------:R-:W-:Y:S01]  /*93f0*/  LOP3.LUT R0, R0, 0x100, RZ, 0xc0, !PT ;  /* 0x0000010000007812 */ /* 0x000fe200078ec0ff */
[-C--:B------:R-:W-:Y:S01]  /*9400*/  FMUL R9, R34, R23.reuse ;  /* 0x0000001722097220 */ /* 0x080fe20000400000 */
[-C--:B------:R-:W-:Y:S01]  /*9410*/  FMUL R18, R35, R23.reuse ;  /* 0x0000001723127220 */ /* 0x080fe20000400000 */
[----:B------:R-:W-:Y:S01]  /*9420*/  LOP3.LUT P0, RZ, R5, 0x4, RZ, 0xc0, !PT ;  /* 0x0000000405ff7812 */ /* 0x000fe2000780c0ff */
[-C--:B------:R-:W-:Y:S01]  /*9430*/  FMUL R5, R26, R23.reuse ;  /* 0x000000171a057220 */ /* 0x080fe20000400000 */
[----:B------:R-:W-:Y:S01]  /*9440*/  IADD3 R0, R3, R6, R0 ;  /* 0x0000000603007210 */ /* 0x000fe20007ffe000 */
        /* <DEDUP_REMOVED lines=11> */
[----:B------:R-:W-:Y:S01]  /*9500*/  F2FP.F16.F32.PACK_AB R4, R25, R4 ;  /* 0x000000041904723e */ /* 0x000fe200000000ff */
[----:B------:R-:W-:Y:S01]  /*9510*/  FMUL R12, R41, R23 ;  /* 0x00000017290c7220 */ /* 0x000fe20000400000 */
[----:B------:R-:W-:Y:S01]  /*9520*/  F2FP.F16.F32.PACK_AB R9, R18, R9 ;  /* 0x000000091209723e */ /* 0x000fe200000000ff */
[-C--:B------:R-:W-:Y:S01]  /*9530*/  FMUL R3, R40, R23.reuse ;  /* 0x0000001728037220 */ /* 0x080fe20000400000 */
[----:B------:R-:W-:Y:S01]  /*9540*/  MOV R18, 0x10 ;  /* 0x0000001000127802 */ /* 0x000fe20000000f00 */
[-C--:B------:R-:W-:Y:S01]  /*9550*/  FMUL R13, R43, R23.reuse ;  /* 0x000000172b0d7220 */ /* 0x080fe20000400000 */
[----:B------:R-:W-:Y:S01]  /*9560*/  LEA R25, R0, R22, 0x1 ;  /* 0x0000001600197211 */ /* 0x000fe200078e08ff */
        /* <DEDUP_REMOVED lines=115> */
[----:B------:R-:W-:-:S02]  /*9ca0*/  SEL R18, R18, 0xfffffff0, !P0 ;  /* 0xfffffff012127807 */ /* 0x000fc40004000000 */
[----:B------:R-:W-:Y:S01]  /*9cb0*/  IADD3 R23, R25, 0x1000, RZ ;  /* 0x0000100019177810 */ /* 0x000fe20007ffe0ff */
[----:B------:R-:W-:Y:S06]  /*9cc0*/  @P1 BRA `(.L_x_64) ;  /* 0x0000000000041947 */ /* 0x000fec0003800000 */
[----:B------:R-:W-:-:S04]  /*9cd0*/  DEPBAR.LE SB0, 0x1 ;  /* 0x000080400000791a */ /* 0x000fc80000000000 */
.L_x_64:
[----:B------:R-:W-:Y:S05]  /*9ce0*/  WARPSYNC.ALL ;  /* 0x0000000000007948 */ /* 0x000fea0003800000 */
[----:B------:R-:W-:Y:S01]  /*9cf0*/  BAR.SYNC.DEFER_BLOCKING 0x1, 0x80 ;  /* 0x0042000000007b1d */ /* 0x000fe20000010000 */
[----:B------:R-:W-:Y:S02]  /*9d00*/  LEA R24, R0, R17, 0x1 ;  /* 0x0000001100187211 */ /* 0x000fe400078e08ff */
[C---:B------:R-:W-:Y:S02]  /*9d10*/  LEA R0, R18.reuse, R23, 0x1 ;  /* 0x0000001712007211 */ /* 0x040fe400078e08ff */
[----:B------:R-:W-:Y:S01]  /*9d20*/  LEA R18, R18, R25, 0x1 ;  /* 0x0000001912127211 */ /* 0x000fe200078e08ff */
[----:B------:R-:W-:Y:S01]  /*9d30*/  BSSY B0, `(.L_x_65) ;  /* 0x0000020000007945 */ /* 0x000fe20003800000 */
[----:B------:R-:W-:-:S02]  /*9d40*/  F2FP.F16.F32.PACK_AB R12, R12, R3 ;  /* 0x000000030c0c723e */ /* 0x000fc400000000ff */
[----:B------:R-:W-:Y:S02]  /*9d50*/  F2FP.F16.F32.PACK_AB R13, R13, R42 ;  /* 0x0000002a0d0d723e */ /* 0x000fe400000000ff */
[----:B------:R-:W-:Y:S02]  /*9d60*/  F2FP.F16.F32.PACK_AB R14, R14, R19 ;  /* 0x000000130e0e723e */ /* 0x000fe400000000ff */
[----:B------:R-:W-:Y:S02]  /*9d70*/  F2FP.F16.F32.PACK_AB R15, R15, R46 ;  /* 0x0000002e0f0f723e */ /* 0x000fe400000000ff */
[----:B------:R-:W-:Y:S02]  /*9d80*/  F2FP.F16.F32.PACK_AB R20, R20, R27 ;  /* 0x0000001b1414723e */ /* 0x000fe400000000ff */
[----:B------:R-:W-:Y:S02]  /*9d90*/  F2FP.F16.F32.PACK_AB R21, R21, R50 ;  /* 0x000000321515723e */ /* 0x000fe400000000ff */
[----:B------:R-:W-:-:S02]  /*9da0*/  F2FP.F16.F32.PACK_AB R22, R53, R52 ;  /* 0x000000343516723e */ /* 0x000fc400000000ff */
[----:B------:R-:W-:Y:S01]  /*9db0*/  F2FP.F16.F32.PACK_AB R23, R55, R54 ;  /* 0x000000363717723e */ /* 0x000fe200000000ff */
[----:B------:R1:W-:Y:S04]  /*9dc0*/  STSM.16.M88.4 [R24+-0x2200], R4 ;  /* 0xffde000418007844 */ /* 0x0003e80000000200 */
[----:B------:R1:W-:Y:S01]  /*9dd0*/  STSM.16.M88.4 [R18], R8 ;  /* 0x0000000812007844 */ /* 0x0003e20000000200 */
[----:B------:R-:W-:Y:S01]  /*9de0*/  @!PT LDS RZ, [RZ] ;  /* 0x00000000fffff984 */ /* 0x000fe20000000800 */
[----:B------:R-:W-:Y:S01]  /*9df0*/  @!PT LDS RZ, [RZ] ;  /* 0x00000000fffff984 */ /* 0x000fe20000000800 */
[----:B------:R-:W-:Y:S01]  /*9e00*/  @!PT LDS RZ, [RZ] ;  /* 0x00000000fffff984 */ /* 0x000fe20000000800 */
[----:B------:R-:W-:Y:S01]  /*9e10*/  @!PT LDS RZ, [RZ] ;  /* 0x00000000fffff984 */ /* 0x000fe20000000800 */
[----:B------:R2:W-:Y:S06]  /*9e20*/  MEMBAR.ALL.CTA ;  /* 0x0000000000007992 */ /* 0x0005ec0000008000 */
[----:B--2---:R-:W2:Y:S02]  /*9e30*/  FENCE.VIEW.ASYNC.S ;  /* 0x00000000000073c6 */ /* 0x004ea40000000000 */
[----:B--2---:R-:W-:Y:S06]  /*9e40*/  BAR.SYNC.DEFER_BLOCKING 0x1, 0x80 ;  /* 0x0042000000007b1d */ /* 0x004fec0000010000 */
[----:B------:R-:W-:Y:S05]  /*9e50*/  @P1 BRA `(.L_x_66) ;  /* 0x0000000000341947 */ /* 0x000fea0003800000 */
[----:B------:R-:W-:Y:S01]  /*9e60*/  S2UR UR12, SR_CTAID.Z ;  /* 0x00000000000c79c3 */ /* 0x000fe20000002700 */
[----:B------:R-:W-:Y:S01]  /*9e70*/  R2UR UR6, R16 ;  /* 0x00000000100672ca */ /* 0x000fe200000e0000 */
[----:B------:R-:W-:Y:S01]  /*9e80*/  ULDC.64 UR4, c[0x0][0x198] ;  /* 0x0000660000047ab9 */ /* 0x000fe20000000a00 */
[----:B------:R-:W-:Y:S01]  /*9e90*/  R2UR UR8, R17 ;  /* 0x00000000110872ca */ /* 0x000fe200000e0000 */
[----:B------:R-:W-:Y:S01]  /*9ea0*/  UIADD3 UR4, UP0, UR4, 0x670, URZ ;  /* 0x0000067004047890 */ /* 0x000fe2000ff1e03f */
[----:B------:R-:W-:-:S03]  /*9eb0*/  UMOV UR9, URZ ;  /* 0x0000003f00097c82 */ /* 0x000fc60008000000 */
[----:B------:R-:W2:Y:S01]  /*9ec0*/  S2UR UR11, SR_CTAID.Y ;  /* 0x00000000000b79c3 */ /* 0x000ea20000002600 */
[----:B------:R-:W-:-:S05]  /*9ed0*/  UIADD3.X UR5, URZ, UR5, URZ, UP0, !UPT ;  /* 0x000000053f057290 */ /* 0x000fca00087fe43f */
[----:B------:R-:W-:Y:S02]  /*9ee0*/  USHF.L.U32 UR10, UR6, 0x6, URZ ;  /* 0x00000006060a7899 */ /* 0x000fe4000800063f */
[----:B------:R-:W-:-:S09]  /*9ef0*/  UIADD3 UR8, UR8, -0x2200, URZ ;  /* 0xffffde0008087890 */ /* 0x000fd2000fffe03f */
[----:B--2---:R2:W-:Y:S01]  /*9f00*/  UTMASTG.4D [UR8], [UR4] ;  /* 0x00000008040073b5 */ /* 0x0045e20008018000 */
[----:B------:R0:W-:Y:S01]  /*9f10*/  UTMACMDFLUSH ;  /* 0x00000000000079b7 */ /* 0x0001e20000000000 */
[----:B--2---:R-:W-:-:S04]  /*9f20*/  DEPBAR.LE SB0, 0x1 ;  /* 0x000080400000791a */ /* 0x004fc80000000000 */
.L_x_66:
[----:B------:R-:W-:Y:S05]  /*9f30*/  BSYNC B0 ;  /* 0x0000000000007941 */ /* 0x000fea0003800000 */
.L_x_65:
[----:B------:R-:W-:Y:S01]  /*9f40*/  BAR.SYNC.DEFER_BLOCKING 0x1, 0x80 ;  /* 0x0042000000007b1d */ /* 0x000fe20000010000 */
[----:B-1----:R-:W-:Y:S02]  /*9f50*/  F2FP.F16.F32.PACK_AB R4, R57, R56 ;  /* 0x000000383904723e */ /* 0x002fe400000000ff */
[----:B------:R-:W-:Y:S02]  /*9f60*/  F2FP.F16.F32.PACK_AB R5, R59, R58 ;  /* 0x0000003a3b05723e */ /* 0x000fe400000000ff */
[----:B------:R-:W-:Y:S01]  /*9f70*/  F2FP.F16.F32.PACK_AB R6, R61, R60 ;  /* 0x0000003c3d06723e */ /* 0x000fe200000000ff */
[----:B------:R-:W-:Y:S01]  /*9f80*/  BSSY B0, `(.L_x_67) ;  /* 0x000001d000007945 */ /* 0x000fe20003800000 */
[----:B------:R-:W-:Y:S02]  /*9f90*/  F2FP.F16.F32.PACK_AB R7, R63, R62 ;  /* 0x0000003e3f07723e */ /* 0x000fe400000000ff */
[----:B------:R-:W-:Y:S02]  /*9fa0*/  F2FP.F16.F32.PACK_AB R8, R65, R64 ;  /* 0x000000404108723e */ /* 0x000fe400000000ff */
[----:B------:R-:W-:-:S02]  /*9fb0*/  F2FP.F16.F32.PACK_AB R9, R67, R66 ;  /* 0x000000424309723e */ /* 0x000fc400000000ff */
[----:B------:R-:W-:Y:S02]  /*9fc0*/  F2FP.F16.F32.PACK_AB R10, R69, R68 ;  /* 0x00000044450a723e */ /* 0x000fe400000000ff */
[----:B------:R-:W-:Y:S01]  /*9fd0*/  F2FP.F16.F32.PACK_AB R11, R71, R70 ;  /* 0x00000046470b723e */ /* 0x000fe200000000ff */
[----:B------:R1:W-:Y:S04]  /*9fe0*/  STSM.16.M88.4 [R25+0x1000], R12 ;  /* 0x0010000c19007844 */ /* 0x0003e80000000200 */
[----:B------:R1:W-:Y:S01]  /*9ff0*/  STSM.16.M88.4 [R18+0x1000], R20 ;  /* 0x0010001412007844 */ /* 0x0003e20000000200 */
        /* <DEDUP_REMOVED lines=13> */
[----:B------:R-:W-:-:S03]  /*a0d0*/  UMOV UR9, 0x20 ;  /* 0x0000002000097882 */ /* 0x000fc60000000000 */
[----:B------:R-:W2:Y:S01]  /*a0e0*/  S2UR UR11, SR_CTAID.Y ;  /* 0x00000000000b79c3 */ /* 0x000ea20000002600 */
[----:B------:R-:W-:-:S05]  /*a0f0*/  UIADD3.X UR5, URZ, UR5, URZ, UP0, !UPT ;  /* 0x000000053f057290 */ /* 0x000fca00087fe43f */
[----:B------:R-:W-:Y:S02]  /*a100*/  USHF.L.U32 UR10, UR6, 0x6, URZ ;  /* 0x00000006060a7899 */ /* 0x000fe4000800063f */
[----:B------:R-:W-:-:S09]  /*a110*/  UIADD3 UR8, UR8, -0x1200, URZ ;  /* 0xffffee0008087890 */ /* 0x000fd2000fffe03f */
[----:B--2---:R2:W-:Y:S01]  /*a120*/  UTMASTG.4D [UR8], [UR4] ;  /* 0x00000008040073b5 */ /* 0x0045e20008018000 */
[----:B------:R0:W-:Y:S01]  /*a130*/  UTMACMDFLUSH ;  /* 0x00000000000079b7 */ /* 0x0001e20000000000 */
[----:B--2---:R-:W-:-:S04]  /*a140*/  DEPBAR.LE SB0, 0x1 ;  /* 0x000080400000791a */ /* 0x004fc80000000000 */
.L_x_68:
[----:B------:R-:W-:Y:S05]  /*a150*/  BSYNC B0 ;  /* 0x0000000000007941 */ /* 0x000fea0003800000 */
.L_x_67:
        /* <DEDUP_REMOVED lines=10> */
[----:B------:R1:W-:Y:S04]  /*a200*/  STSM.16.M88.4 [R25], R4 ;  /* 0x0000000419007844 */ /* 0x0003e80000000200 */
        /* <DEDUP_REMOVED lines=22> */
.L_x_70:
[----:B------:R-:W-:Y:S05]  /*a370*/  BSYNC B0 ;  /* 0x0000000000007941 */ /* 0x000fea0003800000 */
.L_x_69:
        /* <DEDUP_REMOVED lines=33> */
.L_x_72:
[----:B------:R-:W-:Y:S05]  /*a590*/  BSYNC B0 ;  /* 0x0000000000007941 */ /* 0x000fea0003800000 */
.L_x_71:
[----:B------:R-:W-:Y:S01]  /*a5a0*/  BAR.SYNC.DEFER_BLOCKING 0x1, 0x80 ;  /* 0x0042000000007b1d */ /* 0x000fe20000010000 */
[----:B------:R-:W-:Y:S02]  /*a5b0*/  F2FP.F16.F32.PACK_AB R104, R105, R104 ;  /* 0x000000686968723e */ /* 0x000fe400000000ff */
        /* <DEDUP_REMOVED lines=15> */
[----:B---3--:R-:W3:Y:S02]  /*a6b0*/  FENCE.VIEW.ASYNC.S ;  /* 0x00000000000073c6 */ /* 0x008ee40000000000 */
[----:B---3--:R-:W-:Y:S06]  /*a6c0*/  BAR.SYNC.DEFER_BLOCKING 0x1, 0x80 ;  /* 0x0042000000007b1d */ /* 0x008fec0000010000 */
[----:B------:R-:W-:Y:S05]  /*a6d0*/  @P1 BRA `(.L_x_74) ;  /* 0x0000000000341947 */ /* 0x000fea0003800000 */
[----:B------:R-:W-:Y:S01]  /*a6e0*/  S2UR UR12, SR_CTAID.Z ;  /* 0x00000000000c79c3 */ /* 0x000fe20000002700 */
[----:B------:R-:W-:Y:S01]  /*a6f0*/  R2UR UR6, R16 ;  /* 0x00000000100672ca */ /* 0x000fe200000e0000 */
[----:B------:R-:W-:Y:S01]  /*a700*/  ULDC.64 UR4, c[0x0][0x198] ;  /* 0x0000660000047ab9 */ /* 0x000fe20000000a00 */
[----:B------:R-:W-:Y:S01]  /*a710*/  R2UR UR8, R17 ;  /* 0x00000000110872ca */ /* 0x000fe200000e0000 */
[----:B------:R-:W-:Y:S01]  /*a720*/  UIADD3 UR4, UP0, UR4, 0x670, URZ ;  /* 0x0000067004047890 */ /* 0x000fe2000ff1e03f */
[----:B------:R-:W-:-:S03]  /*a730*/  UMOV UR9, 0x80 ;  /* 0x0000008000097882 */ /* 0x000fc60000000000 */
[----:B------:R-:W3:Y:S01]  /*a740*/  S2UR UR11, SR_CTAID.Y ;  /* 0x00000000000b79c3 */ /* 0x000ee20000002600 */
[----:B------:R-:W-:-:S05]  /*a750*/  UIADD3.X UR5, URZ, UR5, URZ, UP0, !UPT ;  /* 0x000000053f057290 */ /* 0x000fca00087fe43f */
[----:B------:R-:W-:Y:S02]  /*a760*/  USHF.L.U32 UR10, UR6, 0x6, URZ ;  /* 0x00000006060a7899 */ /* 0x000fe4000800063f */
[----:B------:R-:W-:-:S09]  /*a770*/  UIADD3 UR8, UR8, -0x2200, URZ ;  /* 0xffffde0008087890 */ /* 0x000fd2000fffe03f */
[----:B---3--:R3:W-:Y:S01]  /*a780*/  UTMASTG.4D [UR8], [UR4] ;  /* 0x00000008040073b5 */ /* 0x0087e20008018000 */
[----:B------:R0:W-:Y:S01]  /*a790*/  UTMACMDFLUSH ;  /* 0x00000000000079b7 */ /* 0x0001e20000000000 */
[----:B---3--:R-:W-:-:S04]  /*a7a0*/  DEPBAR.LE SB0, 0x1 ;  /* 0x000080400000791a */ /* 0x008fc80000000000 */
.L_x_74:
[----:B------:R-:W-:Y:S05]  /*a7b0*/  BSYNC B0 ;  /* 0x0000000000007941 */ /* 0x000fea0003800000 */
.L_x_73:
        /* <DEDUP_REMOVED lines=17> */
[----:B----4-:R-:W4:Y:S02]  /*a8d0*/  FENCE.VIEW.ASYNC.S ;  /* 0x00000000000073c6 */ /* 0x010f240000000000 */
[----:B----4-:R-:W-:Y:S06]  /*a8e0*/  BAR.SYNC.DEFER_BLOCKING 0x1, 0x80 ;  /* 0x0042000000007b1d */ /* 0x010fec0000010000 */
[----:B------:R-:W-:Y:S05]  /*a8f0*/  @P1 BRA `(.L_x_76) ;  /* 0x0000000000341947 */ /* 0x000fea0003800000 */
[----:B------:R-:W-:Y:S01]  /*a900*/  S2UR UR12, SR_CTAID.Z ;  /* 0x00000000000c79c3 */ /* 0x000fe20000002700 */
[----:B------:R-:W-:Y:S01]  /*a910*/  R2UR UR6, R16 ;  /* 0x00000000100672ca */ /* 0x000fe200000e0000 */
[----:B------:R-:W-:Y:S01]  /*a920*/  ULDC.64 UR4, c[0x0][0x198] ;  /* 0x0000660000047ab9 */ /* 0x000fe20000000a00 */
[----:B------:R-:W-:Y:S01]  /*a930*/  R2UR UR8, R17 ;  /* 0x00000000110872ca */ /* 0x000fe200000e0000 */
[----:B------:R-:W-:Y:S01]  /*a940*/  UIADD3 UR4, UP0, UR4, 0x670, URZ ;  /* 0x0000067004047890 */ /* 0x000fe2000ff1e03f */
[----:B------:R-:W-:-:S03]  /*a950*/  UMOV UR9, 0xa0 ;  /* 0x000000a000097882 */ /* 0x000fc60000000000 */
[----:B------:R-:W4:Y:S01]  /*a960*/  S2UR UR11, SR_CTAID.Y ;  /* 0x00000000000b79c3 */ /* 0x000f220000002600 */
[----:B------:R-:W-:-:S05]  /*a970*/  UIADD3.X UR5, URZ, UR5, URZ, UP0, !UPT ;  /* 0x000000053f057290 */ /* 0x000fca00087fe43f */
[----:B------:R-:W-:Y:S02]  /*a980*/  USHF.L.U32 UR10, UR6, 0x6, URZ ;  /* 0x00000006060a7899 */ /* 0x000fe4000800063f */
[----:B------:R-:W-:-:S09]  /*a990*/  UIADD3 UR8, UR8, -0x1200, URZ ;  /* 0xffffee0008087890 */ /* 0x000fd2000fffe03f */
[----:B----4-:R4:W-:Y:S01]  /*a9a0*/  UTMASTG.4D [UR8], [UR4] ;  /* 0x00000008040073b5 */ /* 0x0109e20008018000 */
[----:B------:R0:W-:Y:S01]  /*a9b0*/  UTMACMDFLUSH ;  /* 0x00000000000079b7 */ /* 0x0001e20000000000 */
[----:B----4-:R-:W-:-:S04]  /*a9c0*/  DEPBAR.LE SB0, 0x1 ;  /* 0x000080400000791a */ /* 0x010fc80000000000 */
.L_x_76:
[----:B------:R-:W-:Y:S05]  /*a9d0*/  BSYNC B0 ;  /* 0x0000000000007941 */ /* 0x000fea0003800000 */
.L_x_75:
        /* <DEDUP_REMOVED lines=17> */
[----:B-----5:R-:W5:Y:S02]  /*aaf0*/  FENCE.VIEW.ASYNC.S ;  /* 0x00000000000073c6 */ /* 0x020f640000000000 */
[----:B-----5:R-:W-:Y:S06]  /*ab00*/  BAR.SYNC.DEFER_BLOCKING 0x1, 0x80 ;  /* 0x0042000000007b1d */ /* 0x020fec0000010000 */
[----:B------:R-:W-:Y:S05]  /*ab10*/  @P1 BRA `(.L_x_78) ;  /* 0x0000000000341947 */ /* 0x000fea0003800000 */
[----:B------:R-:W-:Y:S01]  /*ab20*/  S2UR UR12, SR_CTAID.Z ;  /* 0x00000000000c79c3 */ /* 0x000fe20000002700 */
[----:B------:R-:W-:Y:S01]  /*ab30*/  R2UR UR6, R16 ;  /* 0x00000000100672ca */ /* 0x000fe200000e0000 */
[----:B------:R-:W-:Y:S01]  /*ab40*/  ULDC.64 UR4, c[0x0][0x198] ;  /* 0x0000660000047ab9 */ /* 0x000fe20000000a00 */
[----:B------:R-:W-:Y:S01]  /*ab50*/  R2UR UR8, R17 ;  /* 0x00000000110872ca */ /* 0x000fe200000e0000 */
[----:B------:R-:W-:Y:S01]  /*ab60*/  UIADD3 UR4, UP0, UR4, 0x670, URZ ;  /* 0x0000067004047890 */ /* 0x000fe2000ff1e03f */
[----:B------:R-:W-:-:S03]  /*ab70*/  UMOV UR9, 0xc0 ;  /* 0x000000c000097882 */ /* 0x000fc60000000000 */
[----:B------:R-:W5:Y:S01]  /*ab80*/  S2UR UR11, SR_CTAID.Y ;  /* 0x00000000000b79c3 */ /* 0x000f620000002600 */
[----:B------:R-:W-:-:S05]  /*ab90*/  UIADD3.X UR5, URZ, UR5, URZ, UP0, !UPT ;  /* 0x000000053f057290 */ /* 0x000fca00087fe43f */
[----:B------:R-:W-:Y:S02]  /*aba0*/  USHF.L.U32 UR10, UR6, 0x6, URZ ;  /* 0x00000006060a7899 */ /* 0x000fe4000800063f */
[----:B------:R-:W-:-:S09]  /*abb0*/  UIADD3 UR8, UR8, -0x2200, URZ ;  /* 0xffffde0008087890 */ /* 0x000fd2000fffe03f */
[----:B-----5:R1:W-:Y:S01]  /*abc0*/  UTMASTG.4D [UR8], [UR4] ;  /* 0x00000008040073b5 */ /* 0x0203e20008018000 */
[----:B------:R0:W-:Y:S01]  /*abd0*/  UTMACMDFLUSH ;  /* 0x00000000000079b7 */ /* 0x0001e20000000000 */
[----:B-1----:R-:W-:-:S04]  /*abe0*/  DEPBAR.LE SB0, 0x1 ;  /* 0x000080400000791a */ /* 0x002fc80000000000 */
.L_x_78:
[----:B------:R-:W-:Y:S05]  /*abf0*/  BSYNC B0 ;  /* 0x0000000000007941 */ /* 0x000fea0003800000 */
.L_x_77:
[----:B------:R-:W-:Y:S06]  /*ac00*/  BAR.SYNC.DEFER_BLOCKING 0x1, 0x80 ;  /* 0x0042000000007b1d */ /* 0x000fec0000010000 */
[----:B------:R-:W-:Y:S01]  /*ac10*/  BSSY B0, `(.L_x_79) ;  /* 0x0000017000007945 */ /* 0x000fe20003800000 */
[----:B------:R1:W-:Y:S04]  /*ac20*/  STSM.16.M88.4 [R25+0x1000], R136 ;  /* 0x0010008819007844 */ /* 0x0003e80000000200 */
        /* <DEDUP_REMOVED lines=19> */
[----:B-----5:R1:W-:Y:S02]  /*ad60*/  UTMASTG.4D [UR8], [UR4] ;  /* 0x00000008040073b5 */ /* 0x0203e40008018000 */
[----:B-1----:R0:W-:Y:S02]  /*ad70*/  UTMACMDFLUSH ;  /* 0x00000000000079b7 */ /* 0x0021e40000000000 */
.L_x_80:
[----:B------:R-:W-:Y:S05]  /*ad80*/  BSYNC B0 ;  /* 0x0000000000007941 */ /* 0x000fea0003800000 */
.L_x_79:
[----:B------:R-:W-:Y:S01]  /*ad90*/  R2UR UR4, R2 ;  /* 0x00000000020472ca */ /* 0x000fe200000e0000 */
[----:B------:R-:W-:-:S12]  /*ada0*/  DEPBAR.LE SB0, 0x0 ;  /* 0x000080000000791a */ /* 0x000fd80000000000 */
[----:B------:R-:W-:-:S04]  /*adb0*/  UIADD3 UR4, UR4, -0x1, URZ ;  /* 0xffffffff04047890 */ /* 0x000fc8000fffe03f */
[----:B------:R-:W-:-:S04]  /*adc0*/  USHF.L.U32 UR4, UR4, 0x3, URZ ;  /* 0x0000000304047899 */ /* 0x000fc8000800063f */
[----:B------:R-:W-:-:S04]  /*add0*/  ULOP3.LUT UR4, UR4, 0x8, URZ, 0xe2, !UPT ;  /* 0x0000000804047892 */ /* 0x000fc8000f8ee23f */
[----:B------:R-:W-:-:S06]  /*ade0*/  ULOP3.LUT UR4, UR4, 0x18, URZ, 0x3c, !UPT ;  /* 0x0000001804047892 */ /* 0x000fcc000f8e3c3f */
[----:B-1-3--:R-:W-:-:S04]  /*adf0*/  MOV R0, UR4 ;  /* 0x0000000400007c02 */ /* 0x00afc80008000f00 */
[----:B------:R-:W-:Y:S01]  /*ae00*/  SYNCS.ARRIVE.TRANS64.A1T0 RZ, [R0+UR60+0x38090], RZ ;  /* 0x038090ff00ff79a7 */ /* 0x000fe2000810003c */
[----:B------:R-:W-:Y:S05]  /*ae10*/  EXIT ;  /* 0x000000000000794d */ /* 0x000fea0003800000 */
.L_x_6:
[----:B------:R-:W-:-:S08]  /*ae20*/  UISETP.NE.AND UP0, UPT, UR8, 0x1, UPT ;  /* 0x000000010800788c */ /* 0x000fd0000bf05270 */
[----:B------:R-:W1:-:S00]  /*ae30*/  USETMAXREG.DEALLOC.CTAPOOL 0x18 ;  /* 0x00000018000079c8 */ /* 0x000e4000080e0500 */
[----:B------:R-:W-:-:S13]  /*ae40*/  PLOP3.LUT P0, PT, PT, PT, UP0, 0x80, 0x0 ;  /* 0x000000000000781c */ /* 0x000fda0003f0f008 */
[----:B------:R-:W-:Y:S05]  /*ae50*/  @P0 EXIT ;  /* 0x000000000000094d */ /* 0x000fea0003800000 */
[----:B------:R-:W2:Y:S01]  /*ae60*/  S2UR UR11, SR_CTAID.X ;  /* 0x00000000000b79c3 */ /* 0x000ea20000002500 */
[----:B------:R-:W-:Y:S01]  /*ae70*/  ULDC UR4, c[0x0][0x28c] ;  /* 0x0000a30000047ab9 */ /* 0x000fe20000000800 */
[----:B------:R-:W-:Y:S01]  /*ae80*/  ELECT P3, URZ, PT ;  /* 0x00000000003f782f */ /* 0x000fe20003860000 */
[----:B------:R-:W-:Y:S01]  /*ae90*/  BSSY B0, `(.L_x_81) ;  /* 0x0000043000007945 */ /* 0x000fe20003800000 */
[----:B------:R-:W-:Y:S01]  /*aea0*/  UIADD3 UR5, UR4, 0x3f, URZ ;  /* 0x0000003f04057890 */ /* 0x000fe2000fffe03f */
[----:B-1----:R-:W-:Y:S02]  /*aeb0*/  CS2R R2, SRZ ;  /* 0x0000000000027805 */ /* 0x002fe4000001ff00 */
[----:B------:R-:W-:Y:S01]  /*aec0*/  MOV R7, RZ ;  /* 0x000000ff00077202 */ /* 0x000fe20000000f00 */
[----:B------:R-:W-:Y:S01]  /*aed0*/  USHF.R.S32.HI UR6, URZ, 0x1f, UR5 ;  /* 0x0000001f3f067899 */ /* 0x000fe20008011405 */
[----:B------:R-:W1:Y:S03]  /*aee0*/  S2UR UR44, SR_CTAID.Y ;  /* 0x00000000002c79c3 */ /* 0x000e660000002600 */
[----:B------:R-:W-:-:S04]  /*aef0*/  ULEA.HI UR6, UR6, UR5, URZ, 0x6 ;  /* 0x0000000506067291 */ /* 0x000fc8000f8f303f */
[----:B------:R-:W-:Y:S01]  /*af00*/  USHF.R.S32.HI UR6, URZ, 0x6, UR6 ;  /* 0x000000063f067899 */ /* 0x000fe20008011406 */
[----:B------:R-:W3:Y:S01]  /*af10*/  S2UR UR45, SR_CTAID.Z ;  /* 0x00000000002d79c3 */ /* 0x000ee20000002700 */
[----:B--2---:R-:W-:-:S04]  /*af20*/  USHF.L.U32 UR11, UR11, 0x7, URZ ;  /* 0x000000070b0b7899 */ /* 0x004fc8000800063f */
[----:B------:R-:W-:-:S04]  /*af30*/  UIADD3 UR4, UR11, 0xbf, URZ ;  /* 0x000000bf0b047890 */ /* 0x000fc8000fffe03f */
[----:B------:R-:W-:-:S04]  /*af40*/  USHF.R.U32.HI UR4, URZ, 0x6, UR4 ;  /* 0x000000063f047899 */ /* 0x000fc80008011604 */
[----:B------:R-:W-:-:S04]  /*af50*/  UISETP.LT.AND UP0, UPT, UR4, UR6, UPT ;  /* 0x000000060400728c */ /* 0x000fc8000bf01270 */
[----:B------:R-:W-:Y:S01]  /*af60*/  USEL UR4, UR4, UR6, UP0 ;  /* 0x0000000604047287 */ /* 0x000fe20008000000 */
[----:B-1-3--:R-:W-:Y:S11]  /*af70*/  @!P3 BRA `(.L_x_82) ;  /* 0x0000000000d0b947 */ /* 0x00aff60003800000 */
[----:B------:R-:W1:Y:S01]  /*af80*/  S2R R4, SR_CgaCtaId ;  /* 0x0000000000047919 */ /* 0x000e620000008800 */
[----:B------:R-:W-:Y:S02]  /*af90*/  MOV R3, 0x400 ;  /* 0x0000040000037802 */ /* 0x000fe40000000f00 */
[----:B------:R-:W-:Y:S02]  /*afa0*/  MOV R5, 0x1 ;  /* 0x0000000100057802 */ /* 0x000fe40000000f00 */
[----:B-1----:R-:W-:Y:S02]  /*afb0*/  LEA R4, R4, R3, 0x18 ;  /* 0x0000000304047211 */ /* 0x002fe400078ec0ff */
[----:B------:R-:W-:-:S04]  /*afc0*/  SHF.L.U32 R3, R5, 0x1f, RZ ;  /* 0x0000001f05037819 */ /* 0x000fc800000006ff */
[----:B------:R-:W1:Y:S02]  /*afd0*/  SYNCS.PHASECHK.TRANS64.TRYWAIT P0, [R4+URZ+0x38060], R3 ;  /* 0x03806003040075a7 */ /* 0x000e64000800017f */
[----:B-1----:R-:W-:Y:S05]  /*afe0*/  @!P0 BRA `(.L_x_83) ;  /* 0x00000018007c8947 */ /* 0x002fea0003800000 */
.L_x_120:
[----:B------:R-:W-:Y:S01]  /*aff0*/  ULOP3.LUT UR5, UR14, 0x2, URZ, 0xfc, !UPT ;  /* 0x000000020e057892 */ /* 0x000fe2000f8efc3f */
[----:B-1----:R-:W-:-:S03]  /*b000*/  @P2 MOV R3, 0x8000 ;  /* 0x0000800000032802 */ /* 0x002fc60000000f00 */
[----:B------:R-:W-:Y:S01]  /*b010*/  UPRMT UR5, UR5, 0x9910, URZ ;  /* 0x0000991005057896 */ /* 0x000fe2000800003f */
[----:B------:R1:W-:Y:S03]  /*b020*/  @P2 SYNCS.ARRIVE.TRANS64 RZ, [R4+URZ+0x38050], R3 ;  /* 0x0380500304ff29a7 */ /* 0x0003e6000800003f */
[----:B------:R-:W-:-:S06]  /*b030*/  UISETP.NE.AND UP0, UPT, UR5, 0x2, UPT ;  /* 0x000000020500788c */ /* 0x000fcc000bf05270 */
[----:B------:R-:W-:-:S13]  /*b040*/  PLOP3.LUT P0, PT, PT, PT, UP0, 0x80, 0x0 ;  /* 0x000000000000781c */ /* 0x000fda0003f0f008 */
[----:B-1----:R-:W-:Y:S05]  /*b050*/  @P0 BRA `(.L_x_84) ;  /* 0x0000000000040947 */ /* 0x002fea0003800000 */
[----:B------:R-:W-:Y:S01]  /*b060*/  BPT.TRAP 0x1 ;  /* 0x000000040000795c */ /* 0x000fe20000300000 */
.L_x_84:
[----:B------:R-:W-:-:S04]  /*b070*/  LOP3.LUT P0, RZ, R0, 0x1f, RZ, 0xc0, !PT ;  /* 0x0000001f00ff7812 */ /* 0x000fc8000780c0ff */
[----:B------:R-:W-:-:S13]  /*b080*/  PLOP3.LUT P0, PT, P0, P2, PT, 0x2a, 0x0 ;  /* 0x000000000000781c */ /* 0x000fda0000704572 */
[----:B------:R-:W-:Y:S05]  /*b090*/  @P0 BRA `(.L_x_85) ;  /* 0x0000000000040947 */ /* 0x000fea0003800000 */
[----:B------:R-:W-:Y:S01]  /*b0a0*/  BPT.TRAP 0x1 ;  /* 0x000000040000795c */ /* 0x000fe20000300000 */
.L_x_85:
[----:B------:R-:W-:Y:S01]  /*b0b0*/  R2UR UR8, R4 ;  /* 0x00000000040872ca */ /* 0x000fe200000e0000 */
[----:B------:R-:W-:Y:S01]  /*b0c0*/  ULDC.64 UR6, c[0x0][0x198] ;  /* 0x0000660000067ab9 */ /* 0x000fe20000000a00 */
[----:B------:R-:W-:Y:S01]  /*b0d0*/  UMOV UR22, 0x0 ;  /* 0x0000000000167882 */ /* 0x000fe20000000000 */
[----:B------:R-:W-:Y:S01]  /*b0e0*/  UIADD3 UR6, UP0, UR6, 0xf0, URZ ;  /* 0x000000f006067890 */ /* 0x000fe2000ff1e03f */
[----:B------:R-:W-:Y:S01]  /*b0f0*/  MOV R7, 0x40 ;  /* 0x0000004000077802 */ /* 0x000fe20000000f00 */
[----:B------:R-:W-:Y:S01]  /*b100*/  UMOV UR23, 0x10000000 ;  /* 0x1000000000177882 */ /* 0x000fe20000000000 */
[----:B------:R-:W-:Y:S01]  /*b110*/  UMOV UR10, URZ ;  /* 0x0000003f000a7c82 */ /* 0x000fe20008000000 */
[----:B------:R-:W-:Y:S01]  /*b120*/  UIADD3.X UR7, URZ, UR7, URZ, UP0, !UPT ;  /* 0x000000073f077290 */ /* 0x000fe200087fe43f */
[----:B------:R-:W-:Y:S01]  /*b130*/  MOV R3, 0x1 ;  /* 0x0000000100037802 */ /* 0x000fe20000000f00 */
[----:B------:R-:W-:Y:S01]  /*b140*/  UMOV UR12, UR44 ;  /* 0x0000002c000c7c82 */ /* 0x000fe20008000000 */
[----:B------:R-:W-:Y:S01]  /*b150*/  UMOV UR13, UR45 ;  /* 0x0000002d000d7c82 */ /* 0x000fe20008000000 */
[----:B------:R-:W-:Y:S01]  /*b160*/  UMOV UR26, 0x40 ;  /* 0x00000040001a7882 */ /* 0x000fe20000000000 */
[----:B------:R-:W-:Y:S01]  /*b170*/  UMOV UR27, UR11 ;  /* 0x0000000b001b7c82 */ /* 0x000fe20008000000 */
[----:B------:R-:W-:-:S02]  /*b180*/  UIADD3 UR9, UR8, 0x38050, URZ ;  /* 0x0003805008097890 */ /* 0x000fc4000fffe03f */
[----:B------:R-:W-:Y:S02]  /*b190*/  UIADD3 UR24, UR8, 0x2000, URZ ;  /* 0x0000200008187890 */ /* 0x000fe4000fffe03f */
[----:B------:R-:W-:Y:S02]  /*b1a0*/  UIADD3 UR16, UR8, 0x4000, URZ ;  /* 0x0000400008107890 */ /* 0x000fe4000fffe03f */
[----:B------:R-:W-:Y:S01]  /*b1b0*/  UIADD3 UR40, UR8, 0x6000, URZ ;  /* 0x0000600008287890 */ /* 0x000fe2000fffe03f */
[----:B------:R-:W-:Y:S01]  /*b1c0*/  UMOV UR28, UR44 ;  /* 0x0000002c001c7c82 */ /* 0x000fe20008000000 */
[----:B------:R-:W-:Y:S01]  /*b1d0*/  UMOV UR29, UR45 ;  /* 0x0000002d001d7c82 */ /* 0x000fe20008000000 */
[----:B------:R-:W-:Y:S01]  /*b1e0*/  UMOV UR25, UR9 ;  /* 0x0000000900197c82 */ /* 0x000fe20008000000 */
[----:B------:R-:W-:Y:S01]  /*b1f0*/  UMOV UR18, 0x80 ;  /* 0x0000008000127882 */ /* 0x000fe20000000000 */
[----:B------:R-:W-:Y:S01]  /*b200*/  UMOV UR19, UR11 ;  /* 0x0000000b00137c82 */ /* 0x000fe20008000000 */
[----:B------:R-:W-:Y:S01]  /*b210*/  UMOV UR20, UR44 ;  /* 0x0000002c00147c82 */ /* 0x000fe20008000000 */
[----:B------:R1:W-:Y:S01]  /*b220*/  UTMALDG.4D [UR8], [UR6], desc[UR22] ;  /* 0x00001608060075b4 */ /* 0x0003e20008019000 */
[----:B------:R-:W-:Y:S01]  /*b230*/  UMOV UR21, UR45 ;  /* 0x0000002d00157c82 */ /* 0x000fe20008000000 */
[----:B------:R-:W-:Y:S01]  /*b240*/  UMOV UR17, UR9 ;  /* 0x0000000900117c82 */ /* 0x000fe20008000000 */
[----:B------:R-:W-:Y:S01]  /*b250*/  UMOV UR42, 0xc0 ;  /* 0x000000c0002a7882 */ /* 0x000fe20000000000 */
[----:B------:R-:W-:Y:S01]  /*b260*/  UMOV UR43, UR11 ;  /* 0x0000000b002b7c82 */ /* 0x000fe20008000000 */
[----:B------:R-:W-:Y:S01]  /*b270*/  UMOV UR41, UR9 ;  /* 0x0000000900297c82 */ /* 0x000fe20008000000 */
[----:B------:R1:W-:Y:S01]  /*b280*/  UTMALDG.4D [UR24], [UR6], desc[UR22] ;  /* 0x00001618060075b4 */ /* 0x0003e20008019000 */
[----:B------:R1:W-:Y:S01]  /*b290*/  UTMALDG.4D [UR16], [UR6], desc[UR22] ;  /* 0x00001610060075b4 */ /* 0x0003e20008019000 */
[----:B------:R1:W-:Y:S02]  /*b2a0*/  UTMALDG.4D [UR40], [UR6], desc[UR22] ;  /* 0x00001628060075b4 */ /* 0x0003e40008019000 */
[----:B-1----:R-:W-:Y:S01]  /*b2b0*/  NOP ;  /* 0x0000000000007918 */ /* 0x002fe20000000000 */
.L_x_82:
[----:B------:R-:W-:Y:S05]  /*b2c0*/  BSYNC B0 ;  /* 0x0000000000007941 */ /* 0x000fea0003800000 */
.L_x_81:
[----:B------:R-:W-:Y:S01]  /*b2d0*/  ISETP.LT.AND P4, PT, RZ, UR4, P3 ;  /* 0x00000004ff007c0c */ /* 0x000fe20009f81270 */
[----:B------:R-:W-:-:S12]  /*b2e0*/  BSSY B0, `(.L_x_86) ;  /* 0x0000037000007945 */ /* 0x000fd80003800000 */
[----:B------:R-:W-:Y:S05]  /*b2f0*/  @!P4 BRA `(.L_x_87) ;  /* 0x0000000000d4c947 */ /* 0x000fea0003800000 */
[----:B------:R-:W1:Y:S01]  /*b300*/  S2R R5, SR_CgaCtaId ;  /* 0x0000000000057919 */ /* 0x000e620000008800 */
[----:B------:R-:W-:-:S04]  /*b310*/  MOV R2, 0x400 ;  /* 0x0000040000027802 */ /* 0x000fc80000000f00 */
[----:B-1----:R-:W-:Y:S02]  /*b320*/  LEA R2, R5, R2, 0x18 ;  /* 0x0000000205027211 */ /* 0x002fe400078ec0ff */
[----:B------:R-:W-:-:S04]  /*b330*/  MOV R5, 0x1 ;  /* 0x0000000100057802 */ /* 0x000fc80000000f00 */
[----:B------:R-:W-:-:S04]  /*b340*/  SHF.L.U32 R5, R5, 0x1f, RZ ;  /* 0x0000001f05057819 */ /* 0x000fc800000006ff */
[----:B------:R-:W1:Y:S02]  /*b350*/  SYNCS.PHASECHK.TRANS64.TRYWAIT P0, [R2+URZ+0x38028], R5 ;  /* 0x03802805020075a7 */ /* 0x000e64000800017f */
[----:B-1----:R-:W-:Y:S05]  /*b360*/  @!P0 BRA `(.L_x_88) ;  /* 0x0000001400b08947 */ /* 0x002fea0003800000 */
.L_x_121:
        /* <DEDUP_REMOVED lines=8> */
.L_x_89:
[----:B------:R-:W-:-:S04]  /*b3f0*/  LOP3.LUT P0, RZ, R0, 0x1f, RZ, 0xc0, !PT ;  /* 0x0000001f00ff7812 */ /* 0x000fc8000780c0ff */
[----:B------:R-:W-:-:S13]  /*b400*/  PLOP3.LUT P0, PT, P0, P2, PT, 0x2a, 0x0 ;  /* 0x000000000000781c */ /* 0x000fda0000704572 */
[----:B------:R-:W-:Y:S05]  /*b410*/  @P0 BRA `(.L_x_90) ;  /* 0x0000000000040947 */ /* 0x000fea0003800000 */
[----:B------:R-:W-:Y:S01]  /*b420*/  BPT.TRAP 0x1 ;  /* 0x000000040000795c */ /* 0x000fe20000300000 */
.L_x_90:
[----:B------:R-:W-:Y:S01]  /*b430*/  R2UR UR40, R2 ;  /* 0x00000000022872ca */ /* 0x000fe200000e0000 */
[----:B------:R-:W-:Y:S01]  /*b440*/  ULDC.64 UR6, c[0x0][0x198] ;  /* 0x0000660000067ab9 */ /* 0x000fe20000000a00 */
[----:B------:R-:W-:Y:S01]  /*b450*/  UMOV UR19, URZ ;  /* 0x0000003f00137c82 */ /* 0x000fe20008000000 */
[----:B------:R-:W-:Y:S01]  /*b460*/  UIADD3 UR6, UP0, UR6, 0x1f0, URZ ;  /* 0x000001f006067890 */ /* 0x000fe2000ff1e03f */
[----:B------:R-:W-:Y:S01]  /*b470*/  MOV R2, 0x1 ;  /* 0x0000000100027802 */ /* 0x000fe20000000f00 */
[----:B------:R-:W-:Y:S01]  /*b480*/  UMOV UR8, 0x0 ;  /* 0x0000000000087882 */ /* 0x000fe20000000000 */
[----:B------:R-:W-:Y:S01]  /*b490*/  UMOV UR9, 0x10000000 ;  /* 0x1000000000097882 */ /* 0x000fe20000000000 */
[----:B------:R-:W-:Y:S01]  /*b4a0*/  UIADD3.X UR7, URZ, UR7, URZ, UP0, !UPT ;  /* 0x000000073f077290 */ /* 0x000fe200087fe43f */
[----:B------:R-:W-:Y:S01]  /*b4b0*/  UMOV UR18, URZ ;  /* 0x0000003f00127c82 */ /* 0x000fe20008000000 */
[----:B------:R-:W-:Y:S01]  /*b4c0*/  UMOV UR20, UR44 ;  /* 0x0000002c00147c82 */ /* 0x000fe20008000000 */
[----:B------:R-:W-:Y:S01]  /*b4d0*/  UMOV UR21, UR45 ;  /* 0x0000002d00157c82 */ /* 0x000fe20008000000 */
[----:B------:R-:W-:-:S02]  /*b4e0*/  UMOV UR34, 0x40 ;  /* 0x0000004000227882 */ /* 0x000fc40000000000 */
[----:B------:R-:W-:Y:S02]  /*b4f0*/  UIADD3 UR16, UR40, 0x10000, URZ ;  /* 0x0001000028107890 */ /* 0x000fe4000fffe03f */
[----:B------:R-:W-:Y:S02]  /*b500*/  UIADD3 UR17, UR40, 0x38000, URZ ;  /* 0x0003800028117890 */ /* 0x000fe4000fffe03f */
[----:B------:R-:W-:Y:S02]  /*b510*/  UIADD3 UR32, UR40, 0x12000, URZ ;  /* 0x0001200028207890 */ /* 0x000fe4000fffe03f */
[----:B------:R-:W-:Y:S02]  /*b520*/  UIADD3 UR24, UR40, 0x14000, URZ ;  /* 0x0001400028187890 */ /* 0x000fe4000fffe03f */
[----:B------:R-:W-:Y:S01]  /*b530*/  UIADD3 UR40, UR40, 0x16000, URZ ;  /* 0x0001600028287890 */ /* 0x000fe2000fffe03f */
[----:B------:R-:W-:Y:S01]  /*b540*/  UMOV UR36, UR44 ;  /* 0x0000002c00247c82 */ /* 0x000fe20008000000 */
        /* <DEDUP_REMOVED lines=16> */
.L_x_87:
[----:B------:R-:W-:Y:S05]  /*b650*/  BSYNC B0 ;  /* 0x0000000000007941 */ /* 0x000fea0003800000 */
.L_x_86:
[----:B------:R-:W-:Y:S04]  /*b660*/  BSSY B0, `(.L_x_91) ;  /* 0x000003a000007945 */ /* 0x000fe80003800000 */
[----:B------:R-:W-:Y:S05]  /*b670*/  @!P3 BRA `(.L_x_92) ;  /* 0x0000000000e0b947 */ /* 0x000fea0003800000 */
[----:B------:R-:W1:Y:S01]  /*b680*/  S2R R5, SR_CgaCtaId ;  /* 0x0000000000057919 */ /* 0x000e620000008800 */
[----:B------:R-:W-:-:S04]  /*b690*/  MOV R4, 0x400 ;  /* 0x0000040000047802 */ /* 0x000fc80000000f00 */
[----:B-1----:R-:W-:Y:S02]  /*b6a0*/  LEA R6, R5, R4, 0x18 ;  /* 0x0000000405067211 */ /* 0x002fe400078ec0ff */
[----:B------:R-:W-:Y:S02]  /*b6b0*/  MOV R5, 0x1 ;  /* 0x0000000100057802 */ /* 0x000fe40000000f00 */
[----:B------:R-:W-:Y:S02]  /*b6c0*/  LEA R4, R3, R6, 0x3 ;  /* 0x0000000603047211 */ /* 0x000fe400078e18ff */
[----:B------:R-:W-:-:S04]  /*b6d0*/  SHF.L.U32 R5, R5, 0x1f, RZ ;  /* 0x0000001f05057819 */ /* 0x000fc800000006ff */
[----:B------:R-:W1:Y:S02]  /*b6e0*/  SYNCS.PHASECHK.TRANS64.TRYWAIT P0, [R4+URZ+0x38060], R5 ;  /* 0x03806005040075a7 */ /* 0x000e64000800017f */
[----:B-1----:R-:W-:Y:S05]  /*b6f0*/  @!P0 BRA `(.L_x_93) ;  /* 0x0000001000e08947 */ /* 0x002fea0003800000 */
.L_x_122:
        /* <DEDUP_REMOVED lines=8> */
.L_x_94:
[----:B------:R-:W-:-:S04]  /*b780*/  LOP3.LUT P0, RZ, R0, 0x1f, RZ, 0xc0, !PT ;  /* 0x0000001f00ff7812 */ /* 0x000fc8000780c0ff */
[----:B------:R-:W-:-:S13]  /*b790*/  PLOP3.LUT P0, PT, P0, P2, PT, 0x2a, 0x0 ;  /* 0x000000000000781c */ /* 0x000fda0000704572 */
[----:B------:R-:W-:Y:S05]  /*b7a0*/  @P0 BRA `(.L_x_95) ;  /* 0x0000000000040947 */ /* 0x000fea0003800000 */
[----:B------:R-:W-:Y:S01]  /*b7b0*/  BPT.TRAP 0x1 ;  /* 0x000000040000795c */ /* 0x000fe20000300000 */
.L_x_95:
[----:B------:R-:W-:Y:S01]  /*b7c0*/  R2UR UR32, R3 ;  /* 0x00000000032072ca */ /* 0x000fe200000e0000 */
[----:B------:R-:W-:Y:S01]  /*b7d0*/  ULDC.64 UR6, c[0x0][0x198] ;  /* 0x0000660000067ab9 */ /* 0x000fe20000000a00 */
[----:B------:R-:W-:Y:S01]  /*b7e0*/  R2UR UR5, R6 ;  /* 0x00000000060572ca */ /* 0x000fe200000e0000 */
[----:B------:R-:W-:Y:S01]  /*b7f0*/  UIADD3 UR6, UP0, UR6, 0xf0, URZ ;  /* 0x000000f006067890 */ /* 0x000fe2000ff1e03f */
[----:B------:R-:W-:Y:S01]  /*b800*/  R2UR UR33, R4 ;  /* 0x00000000042172ca */ /* 0x000fe200000e0000 */
[----:B------:R-:W-:Y:S01]  /*b810*/  UMOV UR8, 0x0 ;  /* 0x0000000000087882 */ /* 0x000fe20000000000 */
[----:B------:R-:W-:Y:S01]  /*b820*/  R2UR UR35, R7 ;  /* 0x00000000072372ca */ /* 0x000fe200000e0000 */
[----:B------:R-:W-:Y:S01]  /*b830*/  UIADD3.X UR7, URZ, UR7, URZ, UP0, !UPT ;  /* 0x000000073f077290 */ /* 0x000fe200087fe43f */
[----:B------:R-:W-:Y:S01]  /*b840*/  UMOV UR9, 0x10000000 ;  /* 0x1000000000097882 */ /* 0x000fe20000000000 */
[----:B------:R-:W-:Y:S01]  /*b850*/  UMOV UR34, URZ ;  /* 0x0000003f00227c82 */ /* 0x000fe20008000000 */
[----:B------:R-:W-:Y:S01]  /*b860*/  UMOV UR36, UR44 ;  /* 0x0000002c00247c82 */ /* 0x000fe20008000000 */
[----:B------:R-:W-:Y:S01]  /*b870*/  UMOV UR37, UR45 ;  /* 0x0000002d00257c82 */ /* 0x000fe20008000000 */
[----:B------:R-:W-:Y:S01]  /*b880*/  UMOV UR42, 0x40 ;  /* 0x00000040002a7882 */ /* 0x000fe20000000000 */
[----:B------:R-:W-:-:S02]  /*b890*/  UMOV UR26, 0x80 ;  /* 0x00000080001a7882 */ /* 0x000fc40000000000 */
[----:B------:R-:W-:Y:S02]  /*b8a0*/  ULEA UR32, UR32, UR5, 0xf ;  /* 0x0000000520207291 */ /* 0x000fe4000f8e783f */
[----:B------:R-:W-:Y:S02]  /*b8b0*/  UIADD3 UR33, UR33, 0x38050, URZ ;  /* 0x0003805021217890 */ /* 0x000fe4000fffe03f */
[----:B------:R-:W-:Y:S02]  /*b8c0*/  UIADD3 UR35, UR11, UR35, URZ ;  /* 0x000000230b237290 */ /* 0x000fe4000fffe03f */
[----:B------:R-:W-:Y:S02]  /*b8d0*/  UIADD3 UR40, UR32, 0x2000, URZ ;  /* 0x0000200020287890 */ /* 0x000fe4000fffe03f */
[----:B------:R-:W-:Y:S02]  /*b8e0*/  UIADD3 UR24, UR32, 0x4000, URZ ;  /* 0x0000400020187890 */ /* 0x000fe4000fffe03f */
[----:B------:R-:W-:Y:S01]  /*b8f0*/  UIADD3 UR16, UR32, 0x6000, URZ ;  /* 0x0000600020107890 */ /* 0x000fe2000fffe03f */
[----:B------:R-:W-:Y:S01]  /*b900*/  UMOV UR41, UR33 ;  /* 0x0000002100297c82 */ /* 0x000fe20008000000 */
[----:B------:R-:W-:Y:S01]  /*b910*/  UMOV UR43, UR35 ;  /* 0x00000023002b7c82 */ /* 0x000fe20008000000 */
        /* <DEDUP_REMOVED lines=8> */
[----:B------:R-:W-:Y:S01]  /*b9a0*/  UMOV UR17, UR33 ;  /* 0x0000002100117c82 */ /* 0x000fe20008000000 */
[----:B------:R-:W-:Y:S01]  /*b9b0*/  UMOV UR19, UR35 ;  /* 0x0000002300137c82 */ /* 0x000fe20008000000 */
[----:B------:R1:W-:Y:S01]  /*b9c0*/  UTMALDG.4D [UR40], [UR6], desc[UR8] ;  /* 0x00000828060075b4 */ /* 0x0003e20008019000 */
[----:B------:R1:W-:Y:S01]  /*b9d0*/  UTMALDG.4D [UR24], [UR6], desc[UR8] ;  /* 0x00000818060075b4 */ /* 0x0003e20008019000 */
[----:B------:R1:W-:Y:S02]  /*b9e0*/  UTMALDG.4D [UR16], [UR6], desc[UR8] ;  /* 0x00000810060075b4 */ /* 0x0003e40008019000 */
[----:B-1----:R-:W-:Y:S01]  /*b9f0*/  NOP ;  /* 0x0000000000007918 */ /* 0x002fe20000000000 */
.L_x_92:
[----:B------:R-:W-:Y:S05]  /*ba00*/  BSYNC B0 ;  /* 0x0000000000007941 */ /* 0x000fea0003800000 */
.L_x_91:
[----:B------:R-:W-:Y:S01]  /*ba10*/  BSSY B0, `(.L_x_96) ;  /* 0x000003c000007945 */ /* 0x000fe20003800000 */
[----:B------:R-:W-:-:S03]  /*ba20*/  MOV R8, RZ ;  /* 0x000000ff00087202 */ /* 0x000fc60000000f00 */
        /* <DEDUP_REMOVED lines=9> */
.L_x_123:
        /* <DEDUP_REMOVED lines=8> */
.L_x_99:
[----:B------:R-:W-:-:S04]  /*bb40*/  LOP3.LUT P0, RZ, R0, 0x1f, RZ, 0xc0, !PT ;  /* 0x0000001f00ff7812 */ /* 0x000fc8000780c0ff */
[----:B------:R-:W-:-:S13]  /*bb50*/  PLOP3.LUT P0, PT, P0, P2, PT, 0x2a, 0x0 ;  /* 0x000000000000781c */ /* 0x000fda0000704572 */
[----:B------:R-:W-:Y:S05]  /*bb60*/  @P0 BRA `(.L_x_100) ;  /* 0x0000000000040947 */ /* 0x000fea0003800000 */
[----:B------:R-:W-:Y:S01]  /*bb70*/  BPT.TRAP 0x1 ;  /* 0x000000040000795c */ /* 0x000fe20000300000 */
.L_x_100:
[C---:B------:R-:W-:Y:S01]  /*bb80*/  LEA R5, R2.reuse, R5, 0xf ;  /* 0x0000000502057211 */ /* 0x040fe200078e78ff */
[----:B------:R-:W-:Y:S01]  /*bb90*/  ULDC.64 UR6, c[0x0][0x198] ;  /* 0x0000660000067ab9 */ /* 0x000fe20000000a00 */
[----:B------:R-:W-:Y:S01]  /*bba0*/  R2UR UR33, R3 ;  /* 0x00000000032172ca */ /* 0x000fe200000e0000 */
[----:B------:R-:W-:Y:S01]  /*bbb0*/  UIADD3 UR6, UP0, UR6, 0x2f0, URZ ;  /* 0x000002f006067890 */ /* 0x000fe2000ff1e03f */
[----:B------:R-:W-:Y:S01]  /*bbc0*/  R2UR UR16, R5 ;  /* 0x00000000051072ca */ /* 0x000fe200000e0000 */
[----:B------:R-:W-:Y:S01]  /*bbd0*/  UMOV UR35, URZ ;  /* 0x0000003f00237c82 */ /* 0x000fe20008000000 */
[----:B------:R-:W-:Y:S01]  /*bbe0*/  UMOV UR8, 0x0 ;  /* 0x0000000000087882 */ /* 0x000fe20000000000 */
[----:B------:R-:W-:Y:S01]  /*bbf0*/  UIADD3.X UR7, URZ, UR7, URZ, UP0, !UPT ;  /* 0x000000073f077290 */ /* 0x000fe200087fe43f */
[----:B------:R-:W-:Y:S01]  /*bc00*/  MOV R8, 0x1 ;  /* 0x0000000100087802 */ /* 0x000fe20000000f00 */
[----:B------:R-:W-:Y:S01]  /*bc10*/  UMOV UR9, 0x10000000 ;  /* 0x1000000000097882 */ /* 0x000fe20000000000 */
[----:B------:R-:W-:Y:S01]  /*bc20*/  UMOV UR34, URZ ;  /* 0x0000003f00227c82 */ /* 0x000fe20008000000 */
[----:B------:R-:W-:Y:S01]  /*bc30*/  UMOV UR36, UR44 ;  /* 0x0000002c00247c82 */ /* 0x000fe20008000000 */
[----:B------:R-:W-:Y:S01]  /*bc40*/  UMOV UR37, UR45 ;  /* 0x0000002d00257c82 */ /* 0x000fe20008000000 */
[----:B------:R-:W-:Y:S01]  /*bc50*/  UMOV UR42, 0x40 ;  /* 0x00000040002a7882 */ /* 0x000fe20000000000 */
[----:B------:R-:W-:Y:S01]  /*bc60*/  UMOV UR43, UR35 ;  /* 0x00000023002b7c82 */ /* 0x000fe20008000000 */
[----:B------:R-:W-:Y:S01]  /*bc70*/  UIADD3 UR33, UR33, 0x38000, URZ ;  /* 0x0003800021217890 */ /* 0x000fe2000fffe03f */
[----:B------:R-:W-:Y:S01]  /*bc80*/  IADD3 R2, R2, 0x1, RZ ;  /* 0x0000000102027810 */ /* 0x000fe20007ffe0ff */
[----:B------:R-:W-:-:S02]  /*bc90*/  UIADD3 UR32, UR16, 0x10000, URZ ;  /* 0x0001000010207890 */ /* 0x000fc4000fffe03f */
[----:B------:R-:W-:Y:S02]  /*bca0*/  UIADD3 UR40, UR16, 0x12000, URZ ;  /* 0x0001200010287890 */ /* 0x000fe4000fffe03f */
[----:B------:R-:W-:Y:S02]  /*bcb0*/  UIADD3 UR24, UR16, 0x14000, URZ ;  /* 0x0001400010187890 */ /* 0x000fe4000fffe03f */
[----:B------:R-:W-:Y:S01]  /*bcc0*/  UIADD3 UR16, UR16, 0x16000, URZ ;  /* 0x0001600010107890 */ /* 0x000fe2000fffe03f */
        /* <DEDUP_REMOVED lines=16> */
.L_x_97:
[----:B------:R-:W-:Y:S05]  /*bdd0*/  BSYNC B0 ;  /* 0x0000000000007941 */ /* 0x000fea0003800000 */
.L_x_96:
[----:B------:R-:W-:-:S04]  /*bde0*/  MOV R3, UR4 ;  /* 0x0000000400037c02 */ /* 0x000fc80008000f00 */
[----:B------:R-:W-:-:S13]  /*bdf0*/  ISETP.GE.AND P0, PT, R3, 0x2, PT ;  /* 0x000000020300780c */ /* 0x000fda0003f06270 */
[----:B------:R-:W-:Y:S05]  /*be00*/  @!P0 EXIT ;  /* 0x000000000000894d */ /* 0x000fea0003800000 */
[----:B------:R-:W-:Y:S01]  /*be10*/  USHF.L.U32 UR5, UR4, 0x1, URZ ;  /* 0x0000000104057899 */ /* 0x000fe2000800063f */
[----:B------:R-:W-:Y:S01]  /*be20*/  LOP3.LUT P0, RZ, R0, 0x1f, RZ, 0xc0, !PT ;  /* 0x0000001f00ff7812 */ /* 0x000fe2000780c0ff */
[----:B------:R-:W-:Y:S01]  /*be30*/  BSSY B0, `(.L_x_101) ;  /* 0x0000081000007945 */ /* 0x000fe20003800000 */
[----:B------:R-:W-:Y:S02]  /*be40*/  MOV R3, UR14 ;  /* 0x0000000e00037c02 */ /* 0x000fe40008000f00 */
[----:B------:R-:W-:Y:S02]  /*be50*/  PLOP3.LUT P0, PT, P0, P2, PT, 0x2a, 0x0 ;  /* 0x000000000000781c */ /* 0x000fe40000704572 */
[----:B------:R-:W-:Y:S02]  /*be60*/  LOP3.LUT R3, R3, 0x2, RZ, 0xfc, !PT ;  /* 0x0000000203037812 */ /* 0x000fe400078efcff */
[----:B------:R-:W-:Y:S02]  /*be70*/  MOV R0, 0x1 ;  /* 0x0000000100007802 */ /* 0x000fe40000000f00 */
[----:B------:R-:W-:-:S07]  /*be80*/  MOV R9, UR5 ;  /* 0x0000000500097c02 */ /* 0x000fce0008000f00 */
.L_x_112:
[----:B------:R-:W-:Y:S04]  /*be90*/  BSSY B1, `(.L_x_102) ;  /* 0x000003a000017945 */ /* 0x000fe80003800000 */
[----:B------:R-:W-:Y:S05]  /*bea0*/  @!P3 BRA `(.L_x_103) ;  /* 0x0000000000e0b947 */ /* 0x000fea0003800000 */
[----:B------:R-:W1:Y:S01]  /*beb0*/  S2R R5, SR_CgaCtaId ;  /* 0x0000000000057919 */ /* 0x000e620000008800 */
[----:B------:R-:W-:-:S04]  /*bec0*/  MOV R4, 0x400 ;  /* 0x0000040000047802 */ /* 0x000fc80000000f00 */
[----:B-1----:R-:W-:Y:S02]  /*bed0*/  LEA R5, R5, R4, 0x18 ;  /* 0x0000000405057211 */ /* 0x002fe400078ec0ff */
[----:B------:R-:W-:Y:S02]  /*bee0*/  SHF.L.U32 R4, R0, 0x1f, RZ ;  /* 0x0000001f00047819 */ /* 0x000fe400000006ff */
[----:B------:R-:W-:-:S04]  /*bef0*/  LEA R7, R2, R5, 0x3 ;  /* 0x0000000502077211 */ /* 0x000fc800078e18ff */
[----:B------:R-:W1:Y:S02]  /*bf00*/  SYNCS.PHASECHK.TRANS64.TRYWAIT P4, [R7+URZ+0x38028], R4 ;  /* 0x03802804070075a7 */ /* 0x000e64000808017f */
[----:B-1----:R-:W-:Y:S05]  /*bf10*/  @!P4 BRA `(.L_x_104) ;  /* 0x0000000c0000c947 */ /* 0x002fea0003800000 */
.L_x_124:
[----:B-1----:R-:W-:-:S04]  /*bf20*/  @P2 MOV R4, 0x8000 ;  /* 0x0000800000042802 */ /* 0x002fc80000000f00 */
[----:B------:R1:W-:Y:S02]  /*bf30*/  @P2 SYNCS.ARRIVE.TRANS64 RZ, [R7+URZ+0x38000], R4 ;  /* 0x0380000407ff29a7 */ /* 0x0003e4000800003f */
[----:B-1----:R-:W-:-:S04]  /*bf40*/  PRMT R4, R3, 0x9910, RZ ;  /* 0x0000991003047816 */ /* 0x002fc800000000ff */
[----:B------:R-:W-:-:S13]  /*bf50*/  ISETP.NE.AND P4, PT, R4, 0x2, PT ;  /* 0x000000020400780c */ /* 0x000fda0003f85270 */
[----:B------:R-:W-:Y:S05]  /*bf60*/  @P4 BRA `(.L_x_105) ;  /* 0x0000000000044947 */ /* 0x000fea0003800000 */
[----:B------:R-:W-:Y:S01]  /*bf70*/  BPT.TRAP 0x1 ;  /* 0x000000040000795c */ /* 0x000fe20000300000 */
.L_x_105:
[----:B------:R-:W-:Y:S05]  /*bf80*/  @P0 BRA `(.L_x_106) ;  /* 0x0000000000040947 */ /* 0x000fea0003800000 */
[----:B------:R-:W-:Y:S01]  /*bf90*/  BPT.TRAP 0x1 ;  /* 0x000000040000795c */ /* 0x000fe20000300000 */
.L_x_106:
[----:B------:R-:W-:Y:S01]  /*bfa0*/  LEA R5, R2, R5, 0xf ;  /* 0x0000000502057211 */ /* 0x000fe200078e78ff */
[----:B------:R-:W-:Y:S01]  /*bfb0*/  ULDC.64 UR6, c[0x0][0x198] ;  /* 0x0000660000067ab9 */ /* 0x000fe20000000a00 */
[----:B------:R-:W-:Y:S01]  /*bfc0*/  R2UR UR41, R7 ;  /* 0x00000000072972ca */ /* 0x000fe200000e0000 */
[----:B------:R-:W-:Y:S01]  /*bfd0*/  UIADD3 UR6, UP0, UR6, 0x1f0, URZ ;  /* 0x000001f006067890 */ /* 0x000fe2000ff1e03f */
[----:B------:R-:W-:Y:S01]  /*bfe0*/  R2UR UR43, R8 ;  /* 0x00000000082b72ca */ /* 0x000fe200000e0000 */
[----:B------:R-:W-:Y:S01]  /*bff0*/  UMOV UR8, 0x0 ;  /* 0x0000000000087882 */ /* 0x000fe20000000000 */
[----:B------:R-:W-:Y:S01]  /*c000*/  R2UR UR16, R5 ;  /* 0x00000000051072ca */ /* 0x000fe200000e0000 */
[----:B------:R-:W-:Y:S01]  /*c010*/  UIADD3.X UR7, URZ, UR7, URZ, UP0, !UPT ;  /* 0x000000073f077290 */ /* 0x000fe200087fe43f */
[----:B------:R-:W-:Y:S01]  /*c020*/  IADD3 R2, R2, 0x1, RZ ;  /* 0x0000000102027810 */ /* 0x000fe20007ffe0ff */
[----:B------:R-:W-:Y:S01]  /*c030*/  UMOV UR9, 0x10000000 ;  /* 0x1000000000097882 */ /* 0x000fe20000000000 */
[----:B------:R-:W-:Y:S01]  /*c040*/  UMOV UR42, URZ ;  /* 0x0000003f002a7c82 */ /* 0x000fe20008000000 */
[----:B------:R-:W-:Y:S01]  /*c050*/  UMOV UR34, 0x40 ;  /* 0x0000004000227882 */ /* 0x000fe20000000000 */
[----:B------:R-:W-:Y:S01]  /*c060*/  UMOV UR36, UR44 ;  /* 0x0000002c00247c82 */ /* 0x000fe20008000000 */
[----:B------:R-:W-:Y:S01]  /*c070*/  UMOV UR37, UR45 ;  /* 0x0000002d00257c82 */ /* 0x000fe20008000000 */
[----:B------:R-:W-:Y:S01]  /*c080*/  UMOV UR26, 0x80 ;  /* 0x00000080001a7882 */ /* 0x000fe20000000000 */
[----:B------:R-:W-:Y:S01]  /*c090*/  UIADD3 UR41, UR41, 0x38000, URZ ;  /* 0x0003800029297890 */ /* 0x000fe2000fffe03f */
[----:B------:R-:W-:Y:S01]  /*c0a0*/  ISETP.NE.AND P4, PT, R2, 0x5, PT ;  /* 0x000000050200780c */ /* 0x000fe20003f85270 */
[----:B------:R-:W-:-:S02]  /*c0b0*/  USHF.L.U32 UR43, UR43, 0x6, URZ ;  /* 0x000000062b2b7899 */ /* 0x000fc4000800063f */
[----:B------:R-:W-:Y:S01]  /*c0c0*/  UIADD3 UR40, UR16, 0x10000, URZ ;  /* 0x0001000010287890 */ /* 0x000fe2000fffe03f */
[----:B------:R-:W-:Y:S01]  /*c0d0*/  SEL R5, RZ, 0x1, P4 ;  /* 0x00000001ff057807 */ /* 0x000fe20002000000 */
[----:B------:R-:W-:Y:S01]  /*c0e0*/  UIADD3 UR32, UR16, 0x12000, URZ ;  /* 0x0001200010207890 */ /* 0x000fe2000fffe03f */
[----:B------:R-:W-:Y:S01]  /*c0f0*/  SEL R2, R2, RZ, P4 ;  /* 0x000000ff02027207 */ /* 0x000fe20002000000 */
[----:B------:R-:W-:Y:S01]  /*c100*/  UIADD3 UR24, UR16, 0x14000, URZ ;  /* 0x0001400010187890 */ /* 0x000fe2000fffe03f */
[----:B------:R-:W-:Y:S01]  /*c110*/  LOP3.LUT R0, R0, R5, RZ, 0x3c, !PT ;  /* 0x0000000500007212 */ /* 0x000fe200078e3cff */
        /* <DEDUP_REMOVED lines=17> */
.L_x_103:
[----:B------:R-:W-:Y:S05]  /*c230*/  BSYNC B1 ;  /* 0x0000000000017941 */ /* 0x000fea0003800000 */
.L_x_102:
[----:B------:R-:W-:Y:S01]  /*c240*/  ISETP.LT.OR P4, PT, R9, 0x4, !P3 ;  /* 0x000000040900780c */ /* 0x000fe20005f81670 */
[----:B------:R-:W-:-:S12]  /*c250*/  BSSY B1, `(.L_x_107) ;  /* 0x000003b000017945 */ /* 0x000fd80003800000 */
[----:B------:R-:W-:Y:S05]  /*c260*/  @P4 BRA `(.L_x_108) ;  /* 0x0000000000e44947 */ /* 0x000fea0003800000 */
[----:B------:R-:W1:Y:S01]  /*c270*/  S2R R5, SR_CgaCtaId ;  /* 0x0000000000057919 */ /* 0x000e620000008800 */
[----:B------:R-:W-:Y:S02]  /*c280*/  MOV R4, 0x400 ;  /* 0x0000040000047802 */ /* 0x000fe40000000f00 */
[----:B------:R-:W-:Y:S02]  /*c290*/  SHF.L.U32 R7, R0, 0x1f, RZ ;  /* 0x0000001f00077819 */ /* 0x000fe400000006ff */
[----:B-1----:R-:W-:-:S04]  /*c2a0*/  LEA R5, R5, R4, 0x18 ;  /* 0x0000000405057211 */ /* 0x002fc800078ec0ff */
[----:B------:R-:W-:-:S04]  /*c2b0*/  LEA R4, R2, R5, 0x3 ;  /* 0x0000000502047211 */ /* 0x000fc800078e18ff */
[----:B------:R-:W1:Y:S02]  /*c2c0*/  SYNCS.PHASECHK.TRANS64.TRYWAIT P4, [R4+URZ+0x38028], R7 ;  /* 0x03802807040075a7 */ /* 0x000e64000808017f */
[----:B-1----:R-:W-:Y:S05]  /*c2d0*/  @!P4 BRA `(.L_x_109) ;  /* 0x000000080024c947 */ /* 0x002fea0003800000 */
.L_x_125:
[----:B------:R-:W-:Y:S02]  /*c2e0*/  PRMT R6, R3, 0x9910, RZ ;  /* 0x0000991003067816 */ /* 0x000fe400000000ff */
[----:B-1----:R-:W-:Y:S02]  /*c2f0*/  @P1 MOV R7, 0x8000 ;  /* 0x0000800000071802 */ /* 0x002fe40000000f00 */
[----:B------:R-:W-:Y:S02]  /*c300*/  ISETP.NE.AND P4, PT, R6, 0x2, PT ;  /* 0x000000020600780c */ /* 0x000fe40003f85270 */
[----:B------:R1:W-:Y:S11]  /*c310*/  @P1 SYNCS.ARRIVE.TRANS64 RZ, [R4+URZ+0x38000], R7 ;  /* 0x0380000704ff19a7 */ /* 0x0003f6000800003f */
[----:B-1----:R-:W-:Y:S05]  /*c320*/  @P4 BRA `(.L_x_110) ;  /* 0x0000000000044947 */ /* 0x002fea0003800000 */
[----:B------:R-:W-:Y:S01]  /*c330*/  BPT.TRAP 0x1 ;  /* 0x000000040000795c */ /* 0x000fe20000300000 */
.L_x_110:
[----:B------:R-:W-:Y:S05]  /*c340*/  @P0 BRA `(.L_x_111) ;  /* 0x0000000000040947 */ /* 0x000fea0003800000 */
[----:B------:R-:W-:Y:S01]  /*c350*/  BPT.TRAP 0x1 ;  /* 0x000000040000795c */ /* 0x000fe20000300000 */
.L_x_111:
        /* <DEDUP_REMOVED lines=17> */
[----:B------:R-:W-:Y:S01]  /*c470*/  UIADD3 UR40, UR16, 0x10000, URZ ;  /* 0x0001000010287890 */ /* 0x000fe2000fffe03f */
[----:B------:R-:W-:Y:S01]  /*c480*/  IADD3 R8, R8, 0x1, RZ ;  /* 0x0000000108087810 */ /* 0x000fe20007ffe0ff */
[----:B------:R-:W-:Y:S01]  /*c490*/  USHF.L.U32 UR43, UR43, 0x6, URZ ;  /* 0x000000062b2b7899 */ /* 0x000fe2000800063f */
        /* <DEDUP_REMOVED lines=22> */
.L_x_108:
[----:B------:R-:W-:Y:S05]  /*c600*/  BSYNC B1 ;  /* 0x0000000000017941 */ /* 0x000fea0003800000 */
.L_x_107:
[C---:B------:R-:W-:Y:S02]  /*c610*/  ISETP.GT.AND P4, PT, R9.reuse, 0x4, PT ;  /* 0x000000040900780c */ /* 0x040fe40003f84270 */
[----:B------:R-:W-:-:S11]  /*c620*/  IADD3 R9, R9, -0x2, RZ ;  /* 0xfffffffe09097810 */ /* 0x000fd60007ffe0ff */
[----:B------:R-:W-:Y:S05]  /*c630*/  @P4 BRA `(.L_x_112) ;  /* 0xfffffff800144947 */ /* 0x000fea000383ffff */
[----:B------:R-:W-:Y:S05]  /*c640*/  BSYNC B0 ;  /* 0x0000000000007941 */ /* 0x000fea0003800000 */
.L_x_101:
[----:B------:R-:W-:Y:S05]  /*c650*/  EXIT ;  /* 0x000000000000794d */ /* 0x000fea0003800000 */
.L_x_15:
[----:B-1----:R-:W-:-:S04]  /*c660*/  MOV R0, UR5 ;  /* 0x0000000500007c02 */ /* 0x002fc80008000f00 */
[----:B------:R1:W2:Y:S03]  /*c670*/  SYNCS.PHASECHK.TRANS64.TRYWAIT P1, [R0+URZ+0x38050], R7 ;  /* 0x03805007000075a7 */ /* 0x0002a6000802017f */
[----:B--2---:R-:W-:Y:S05]  /*c680*/  @!P1 NANOSLEEP.SYNCS 0x989680 ;  /* 0x009896800000995d */ /* 0x004fea0003900000 */
[----:B------:R-:W2:Y:S02]  /*c690*/  @!P1 SYNCS.PHASECHK.TRANS64 P1, [R0+URZ+0x38050], R7 ;  /* 0x03805007000095a7 */ /* 0x000ea4000802007f */
[----:B--2---:R-:W-:Y:S05]  /*c6a0*/  @!P1 BRA `(.L_x_15) ;  /* 0xfffffffc00ec9947 */ /* 0x004fea000383ffff */
[----:B------:R-:W-:Y:S05]  /*c6b0*/  BRA `(.L_x_113) ;  /* 0xffffff48004c7947 */ /* 0x000fea000383ffff */
.L_x_17:
[----:B-1----:R-:W-:-:S04]  /*c6c0*/  MOV R0, UR60 ;  /* 0x0000003c00007c02 */ /* 0x002fc80008000f00 */
[----:B------:R1:W2:Y:S03]  /*c6d0*/  SYNCS.PHASECHK.TRANS64.TRYWAIT P1, [R0+URZ+0x38000], R21 ;  /* 0x03800015000075a7 */ /* 0x0002a6000802017f */
[----:B--2---:R-:W-:Y:S05]  /*c6e0*/  @!P1 NANOSLEEP.SYNCS 0x989680 ;  /* 0x009896800000995d */ /* 0x004fea0003900000 */
[----:B------:R-:W2:Y:S02]  /*c6f0*/  @!P1 SYNCS.PHASECHK.TRANS64 P1, [R0+URZ+0x38000], R21 ;  /* 0x03800015000095a7 */ /* 0x000ea4000802007f */
[----:B--2---:R-:W-:Y:S05]  /*c700*/  @!P1 BRA `(.L_x_17) ;  /* 0xfffffffc00ec9947 */ /* 0x004fea000383ffff */
[----:B------:R-:W-:Y:S05]  /*c710*/  BRA `(.L_x_114) ;  /* 0xffffff4800587947 */ /* 0x000fea000383ffff */
.L_x_18:
[----:B------:R-:W-:-:S13]  /*c720*/  R2UR UR4, R12 ;  /* 0x000000000c0472ca */ /* 0x000fda00000e0000 */
[----:B-1----:R-:W-:-:S04]  /*c730*/  MOV R5, UR4 ;  /* 0x0000000400057c02 */ /* 0x002fc80008000f00 */
[----:B------:R1:W2:Y:S03]  /*c740*/  SYNCS.PHASECHK.TRANS64.TRYWAIT P1, [R5+URZ+-0x8], R0 ;  /* 0xfffff800050075a7 */ /* 0x0002a6000802017f */
[----:B--2---:R-:W-:Y:S05]  /*c750*/  @!P1 NANOSLEEP.SYNCS 0x989680 ;  /* 0x009896800000995d */ /* 0x004fea0003900000 */
[----:B------:R-:W2:Y:S02]  /*c760*/  @!P1 SYNCS.PHASECHK.TRANS64 P1, [R5+URZ+-0x8], R0 ;  /* 0xfffff800050095a7 */ /* 0x000ea4000802007f */
[----:B--2---:R-:W-:Y:S05]  /*c770*/  @!P1 BRA `(.L_x_18) ;  /* 0xfffffffc00e89947 */ /* 0x004fea000383ffff */
[----:B------:R-:W-:Y:S05]  /*c780*/  BRA `(.L_x_115) ;  /* 0xffffff4800587947 */ /* 0x000fea000383ffff */
.L_x_20:
[----:B--2---:R-:W-:-:S04]  /*c790*/  MOV R22, UR60 ;  /* 0x0000003c00167c02 */ /* 0x004fc80008000f00 */
[----:B------:R2:W3:Y:S03]  /*c7a0*/  SYNCS.PHASECHK.TRANS64.TRYWAIT P1, [R22+URZ+0x38008], R21 ;  /* 0x03800815160075a7 */ /* 0x0004e6000802017f */
[----:B---3--:R-:W-:Y:S05]  /*c7b0*/  @!P1 NANOSLEEP.SYNCS 0x989680 ;  /* 0x009896800000995d */ /* 0x008fea0003900000 */
[----:B------:R-:W3:Y:S02]  /*c7c0*/  @!P1 SYNCS.PHASECHK.TRANS64 P1, [R22+URZ+0x38008], R21 ;  /* 0x03800815160095a7 */ /* 0x000ee4000802007f */
[----:B---3--:R-:W-:Y:S05]  /*c7d0*/  @!P1 BRA `(.L_x_20) ;  /* 0xfffffffc00ec9947 */ /* 0x008fea000383ffff */
[----:B------:R-:W-:Y:S05]  /*c7e0*/  BRA `(.L_x_116) ;  /* 0xffffff6800607947 */ /* 0x000fea000383ffff */
.L_x_25:
[----:B-1----:R-:W-:-:S04]  /*c7f0*/  MOV R18, UR5 ;  /* 0x0000000500127c02 */ /* 0x002fc80008000f00 */
[----:B------:R1:W2:Y:S03]  /*c800*/  SYNCS.PHASECHK.TRANS64.TRYWAIT P2, [R18+URZ+0x38000], R13 ;  /* 0x0380000d120075a7 */ /* 0x0002a6000804017f */
[----:B--2---:R-:W-:Y:S05]  /*c810*/  @!P2 NANOSLEEP.SYNCS 0x989680 ;  /* 0x009896800000a95d */ /* 0x004fea0003900000 */
[----:B------:R-:W2:Y:S02]  /*c820*/  @!P2 SYNCS.PHASECHK.TRANS64 P2, [R18+URZ+0x38000], R13 ;  /* 0x0380000d1200a5a7 */ /* 0x000ea4000804007f */
[----:B--2---:R-:W-:Y:S05]  /*c830*/  @!P2 BRA `(.L_x_25) ;  /* 0xfffffffc00eca947 */ /* 0x004fea000383ffff */
[----:B------:R-:W-:Y:S05]  /*c840*/  BRA `(.L_x_117) ;  /* 0xffffff6c00387947 */ /* 0x000fea000383ffff */
.L_x_29:
[----:B-1----:R-:W-:-:S04]  /*c850*/  MOV R22, UR5 ;  /* 0x0000000500167c02 */ /* 0x002fc80008000f00 */
[----:B------:R1:W2:Y:S03]  /*c860*/  SYNCS.PHASECHK.TRANS64.TRYWAIT P2, [R22+URZ+0x38000], R179 ;  /* 0x038000b3160075a7 */ /* 0x0002a6000804017f */
[----:B--2---:R-:W-:Y:S05]  /*c870*/  @!P2 NANOSLEEP.SYNCS 0x989680 ;  /* 0x009896800000a95d */ /* 0x004fea0003900000 */
[----:B------:R-:W2:Y:S02]  /*c880*/  @!P2 SYNCS.PHASECHK.TRANS64 P2, [R22+URZ+0x38000], R179 ;  /* 0x038000b31600a5a7 */ /* 0x000ea4000804007f */
[----:B--2---:R-:W-:Y:S05]  /*c890*/  @!P2 BRA `(.L_x_29) ;  /* 0xfffffffc00eca947 */ /* 0x004fea000383ffff */
[----:B------:R-:W-:Y:S05]  /*c8a0*/  BRA `(.L_x_28) ;  /* 0xffffff8c00107947 */ /* 0x000fea000383ffff */
.L_x_37:
[----:B-1----:R-:W-:-:S04]  /*c8b0*/  MOV R18, UR5 ;  /* 0x0000000500127c02 */ /* 0x002fc80008000f00 */
[----:B------:R1:W2:Y:S03]  /*c8c0*/  SYNCS.PHASECHK.TRANS64.TRYWAIT P2, [R18+URZ+0x38000], R13 ;  /* 0x0380000d120075a7 */ /* 0x0002a6000804017f */
[----:B--2---:R-:W-:Y:S05]  /*c8d0*/  @!P2 NANOSLEEP.SYNCS 0x989680 ;  /* 0x009896800000a95d */ /* 0x004fea0003900000 */
[----:B------:R-:W2:Y:S02]  /*c8e0*/  @!P2 SYNCS.PHASECHK.TRANS64 P2, [R18+URZ+0x38000], R13 ;  /* 0x0380000d1200a5a7 */ /* 0x000ea4000804007f */
[----:B--2---:R-:W-:Y:S05]  /*c8f0*/  @!P2 BRA `(.L_x_37) ;  /* 0xfffffffc00eca947 */ /* 0x004fea000383ffff */
[----:B------:R-:W-:Y:S05]  /*c900*/  BRA `(.L_x_118) ;  /* 0xffffff9000107947 */ /* 0x000fea000383ffff */
.L_x_41:
[----:B-1----:R-:W-:-:S04]  /*c910*/  MOV R22, UR5 ;  /* 0x0000000500167c02 */ /* 0x002fc80008000f00 */
[----:B------:R1:W2:Y:S03]  /*c920*/  SYNCS.PHASECHK.TRANS64.TRYWAIT P2, [R22+URZ+0x38000], R21 ;  /* 0x03800015160075a7 */ /* 0x0002a6000804017f */
[----:B--2---:R-:W-:Y:S05]  /*c930*/  @!P2 NANOSLEEP.SYNCS 0x989680 ;  /* 0x009896800000a95d */ /* 0x004fea0003900000 */
[----:B------:R-:W2:Y:S02]  /*c940*/  @!P2 SYNCS.PHASECHK.TRANS64 P2, [R22+URZ+0x38000], R21 ;  /* 0x038000151600a5a7 */ /* 0x000ea4000804007f */
[----:B--2---:R-:W-:Y:S05]  /*c950*/  @!P2 BRA `(.L_x_41) ;  /* 0xfffffffc00eca947 */ /* 0x004fea000383ffff */
[----:B------:R-:W-:Y:S05]  /*c960*/  BRA `(.L_x_40) ;  /* 0xffffffb000f87947 */ /* 0x000fea000383ffff */
.L_x_57:
[----:B------:R-:W-:-:S13]  /*c970*/  R2UR UR4, R12 ;  /* 0x000000000c0472ca */ /* 0x000fda00000e0000 */
[----:B-1----:R-:W-:-:S04]  /*c980*/  MOV R5, UR4 ;  /* 0x0000000400057c02 */ /* 0x002fc80008000f00 */
[----:B------:R1:W3:Y:S03]  /*c990*/  SYNCS.PHASECHK.TRANS64.TRYWAIT P0, [R5+URZ+0x8], R0 ;  /* 0x00000800050075a7 */ /* 0x0002e6000800017f */
[----:B---3--:R-:W-:Y:S05]  /*c9a0*/  @!P0 NANOSLEEP.SYNCS 0x989680 ;  /* 0x009896800000895d */ /* 0x008fea0003900000 */
[----:B------:R-:W3:Y:S02]  /*c9b0*/  @!P0 SYNCS.PHASECHK.TRANS64 P0, [R5+URZ+0x8], R0 ;  /* 0x00000800050085a7 */ /* 0x000ee4000800007f */
[----:B---3--:R-:W-:Y:S05]  /*c9c0*/  @!P0 BRA `(.L_x_57) ;  /* 0xfffffffc00e88947 */ /* 0x008fea000383ffff */
[----:B------:R-:W-:Y:S05]  /*c9d0*/  BRA `(.L_x_119) ;  /* 0xffffffbc00f87947 */ /* 0x000fea000383ffff */
.L_x_83:
[----:B-1----:R1:W2:Y:S02]  /*c9e0*/  SYNCS.PHASECHK.TRANS64.TRYWAIT P0, [R4+URZ+0x38060], R3 ;  /* 0x03806003040075a7 */ /* 0x0022a4000800017f */
[----:B--2---:R-:W-:Y:S05]  /*c9f0*/  @!P0 NANOSLEEP.SYNCS 0x989680 ;  /* 0x009896800000895d */ /* 0x004fea0003900000 */
[----:B------:R-:W2:Y:S02]  /*ca00*/  @!P0 SYNCS.PHASECHK.TRANS64 P0, [R4+URZ+0x38060], R3 ;  /* 0x03806003040085a7 */ /* 0x000ea4000800007f */
[----:B--2---:R-:W-:Y:S05]  /*ca10*/  @!P0 BRA `(.L_x_83) ;  /* 0xfffffffc00f08947 */ /* 0x004fea000383ffff */
[----:B------:R-:W-:Y:S05]  /*ca20*/  BRA `(.L_x_120) ;  /* 0xffffffe400707947 */ /* 0x000fea000383ffff */
.L_x_88:
[----:B-1----:R1:W2:Y:S02]  /*ca30*/  SYNCS.PHASECHK.TRANS64.TRYWAIT P0, [R2+URZ+0x38028], R5 ;  /* 0x03802805020075a7 */ /* 0x0022a4000800017f */
[----:B--2---:R-:W-:Y:S05]  /*ca40*/  @!P0 NANOSLEEP.SYNCS 0x989680 ;  /* 0x009896800000895d */ /* 0x004fea0003900000 */
[----:B------:R-:W2:Y:S02]  /*ca50*/  @!P0 SYNCS.PHASECHK.TRANS64 P0, [R2+URZ+0x38028], R5 ;  /* 0x03802805020085a7 */ /* 0x000ea4000800007f */
[----:B--2---:R-:W-:Y:S05]  /*ca60*/  @!P0 BRA `(.L_x_88) ;  /* 0xfffffffc00f08947 */ /* 0x004fea000383ffff */
[----:B------:R-:W-:Y:S05]  /*ca70*/  BRA `(.L_x_121) ;  /* 0xffffffe8003c7947 */ /* 0x000fea000383ffff */
.L_x_93:
[----:B-1----:R1:W2:Y:S02]  /*ca80*/  SYNCS.PHASECHK.TRANS64.TRYWAIT P0, [R4+URZ+0x38060], R5 ;  /* 0x03806005040075a7 */ /* 0x0022a4000800017f */
[----:B--2---:R-:W-:Y:S05]  /*ca90*/  @!P0 NANOSLEEP.SYNCS 0x989680 ;  /* 0x009896800000895d */ /* 0x004fea0003900000 */
[----:B------:R-:W2:Y:S02]  /*caa0*/  @!P0 SYNCS.PHASECHK.TRANS64 P0, [R4+URZ+0x38060], R5 ;  /* 0x03806005040085a7 */ /* 0x000ea4000800007f */
[----:B--2---:R-:W-:Y:S05]  /*cab0*/  @!P0 BRA `(.L_x_93) ;  /* 0xfffffffc00f08947 */ /* 0x004fea000383ffff */
[----:B------:R-:W-:Y:S05]  /*cac0*/  BRA `(.L_x_122) ;  /* 0xffffffec000c7947 */ /* 0x000fea000383ffff */
.L_x_98:
[----:B-1----:R1:W2:Y:S02]  /*cad0*/  SYNCS.PHASECHK.TRANS64.TRYWAIT P0, [R3+URZ+0x38028], R4 ;  /* 0x03802804030075a7 */ /* 0x0022a4000800017f */
[----:B--2---:R-:W-:Y:S05]  /*cae0*/  @!P0 NANOSLEEP.SYNCS 0x989680 ;  /* 0x009896800000895d */ /* 0x004fea0003900000 */
[----:B------:R-:W2:Y:S02]  /*caf0*/  @!P0 SYNCS.PHASECHK.TRANS64 P0, [R3+URZ+0x38028], R4 ;  /* 0x03802804030085a7 */ /* 0x000ea4000800007f */
[----:B--2---:R-:W-:Y:S05]  /*cb00*/  @!P0 BRA `(.L_x_98) ;  /* 0xfffffffc00f08947 */ /* 0x004fea000383ffff */
[----:B------:R-:W-:Y:S05]  /*cb10*/  BRA `(.L_x_123) ;  /* 0xffffffec00e87947 */ /* 0x000fea000383ffff */
.L_x_104:
[----:B-1----:R1:W2:Y:S02]  /*cb20*/  SYNCS.PHASECHK.TRANS64.TRYWAIT P4, [R7+URZ+0x38028], R4 ;  /* 0x03802804070075a7 */ /* 0x0022a4000808017f */
[----:B--2---:R-:W-:Y:S05]  /*cb30*/  @!P4 NANOSLEEP.SYNCS 0x989680 ;  /* 0x009896800000c95d */ /* 0x004fea0003900000 */
[----:B------:R-:W2:Y:S02]  /*cb40*/  @!P4 SYNCS.PHASECHK.TRANS64 P4, [R7+URZ+0x38028], R4 ;  /* 0x038028040700c5a7 */ /* 0x000ea4000808007f */
[----:B--2---:R-:W-:Y:S05]  /*cb50*/  @!P4 BRA `(.L_x_104) ;  /* 0xfffffffc00f0c947 */ /* 0x004fea000383ffff */
[----:B------:R-:W-:Y:S05]  /*cb60*/  BRA `(.L_x_124) ;  /* 0xfffffff000ec7947 */ /* 0x000fea000383ffff */
.L_x_109:
[----:B-1----:R1:W2:Y:S02]  /*cb70*/  SYNCS.PHASECHK.TRANS64.TRYWAIT P4, [R4+URZ+0x38028], R7 ;  /* 0x03802807040075a7 */ /* 0x0022a4000808017f */
[----:B--2---:R-:W-:Y:S05]  /*cb80*/  @!P4 NANOSLEEP.SYNCS 0x989680 ;  /* 0x009896800000c95d */ /* 0x004fea0003900000 */
[----:B------:R-:W2:Y:S02]  /*cb90*/  @!P4 SYNCS.PHASECHK.TRANS64 P4, [R4+URZ+0x38028], R7 ;  /* 0x038028070400c5a7 */ /* 0x000ea4000808007f */
[----:B--2---:R-:W-:Y:S05]  /*cba0*/  @!P4 BRA `(.L_x_109) ;  /* 0xfffffffc00f0c947 */ /* 0x004fea000383ffff */
[----:B------:R-:W-:Y:S05]  /*cbb0*/  BRA `(.L_x_125) ;  /* 0xfffffff400c87947 */ /* 0x000fea000383ffff */
        .weak           $__internal_0_$__cuda_sm20_rcp_rn_f32_slowpath
        .type           $__internal_0_$__cuda_sm20_rcp_rn_f32_slowpath,@function
        .size           $__internal_0_$__cuda_sm20_rcp_rn_f32_slowpath,(.L_x_131 - $__internal_0_$__cuda_sm20_rcp_rn_f32_slowpath)
$__internal_0_$__cuda_sm20_rcp_rn_f32_slowpath:
[----:B------:R-:W-:Y:S01]  /*cbc0*/  SHF.L.U32 R0, R3, 0x1, RZ ;  /* 0x0000000103007819 */ /* 0x000fe200000006ff */
[----:B------:R-:W-:Y:S03]  /*cbd0*/  BSSY B2, `(.L_x_126) ;  /* 0x0000030000027945 */ /* 0x000fe60003800000 */
[----:B------:R-:W-:-:S04]  /*cbe0*/  SHF.R.U32.HI R15, RZ, 0x18, R0 ;  /* 0x00000018ff0f7819 */ /* 0x000fc80000011600 */
[----:B------:R-:W-:-:S13]  /*cbf0*/  ISETP.NE.U32.AND P0, PT, R15, RZ, PT ;  /* 0x000000ff0f00720c */ /* 0x000fda0003f05070 */
[----:B------:R-:W-:Y:S05]  /*cc00*/  @P0 BRA `(.L_x_127) ;  /* 0x0000000000280947 */ /* 0x000fea0003800000 */
[----:B------:R-:W-:-:S04]  /*cc10*/  SHF.L.U32 R0, R3, 0x1, RZ ;  /* 0x0000000103007819 */ /* 0x000fc800000006ff */
[----:B------:R-:W-:-:S13]  /*cc20*/  ISETP.NE.AND P0, PT, R0, RZ, PT ;  /* 0x000000ff0000720c */ /* 0x000fda0003f05270 */
[----:B------:R-:W-:Y:S01]  /*cc30*/  @P0 FFMA R5, R3, 1.84467440737095516160e+19, RZ ;  /* 0x5f80000003050823 */ /* 0x000fe200000000ff */
[----:B------:R-:W-:Y:S08]  /*cc40*/  @!P0 MUFU.RCP R4, R3 ;  /* 0x0000000300048308 */ /* 0x000ff00000001000 */
[----:B------:R-:W1:Y:S02]  /*cc50*/  @P0 MUFU.RCP R0, R5 ;  /* 0x0000000500000308 */ /* 0x000e640000001000 */
[----:B-1----:R-:W-:-:S04]  /*cc60*/  @P0 FFMA R10, R5, R0, -1 ;  /* 0xbf800000050a0423 */ /* 0x002fc80000000000 */
[----:B------:R-:W-:-:S04]  /*cc70*/  @P0 FADD.FTZ R11, -R10, -RZ ;  /* 0x800000ff0a0b0221 */ /* 0x000fc80000010100 */
[----:B------:R-:W-:-:S04]  /*cc80*/  @P0 FFMA R0, R0, R11, R0 ;  /* 0x0000000b00000223 */ /* 0x000fc80000000000 */
[----:B------:R-:W-:Y:S01]  /*cc90*/  @P0 FFMA R4, R0, 1.84467440737095516160e+19, RZ ;  /* 0x5f80000000040823 */ /* 0x000fe200000000ff */
[----:B------:R-:W-:Y:S06]  /*cca0*/  BRA `(.L_x_128) ;  /* 0x0000000000887947 */ /* 0x000fec0003800000 */
.L_x_127:
[----:B------:R-:W-:-:S04]  /*ccb0*/  IADD3 R22, R15, -0xfd, RZ ;  /* 0xffffff030f167810 */ /* 0x000fc80007ffe0ff */
[----:B------:R-:W-:-:S13]  /*ccc0*/  ISETP.GT.U32.AND P0, PT, R22, 0x1, PT ;  /* 0x000000011600780c */ /* 0x000fda0003f04070 */
[----:B------:R-:W-:Y:S05]  /*ccd0*/  @P0 BRA `(.L_x_129) ;  /* 0x0000000000780947 */ /* 0x000fea0003800000 */
[----:B------:R-:W-:Y:S02]  /*cce0*/  LOP3.LUT R0, R3, 0x7fffff, RZ, 0xc0, !PT ;  /* 0x007fffff03007812 */ /* 0x000fe400078ec0ff */
[----:B------:R-:W-:Y:S02]  /*ccf0*/  MOV R11, 0x3 ;  /* 0x00000003000b7802 */ /* 0x000fe40000000f00 */
[----:B------:R-:W-:Y:S02]  /*cd00*/  LOP3.LUT R0, R0, 0x3f800000, RZ, 0xfc, !PT ;  /* 0x3f80000000007812 */ /* 0x000fe400078efcff */
[----:B------:R-:W-:Y:S02]  /*cd10*/  SHF.L.U32 R11, R11, R22, RZ ;  /* 0x000000160b0b7219 */ /* 0x000fe400000006ff */
[----:B------:R-:W1:Y:S02]  /*cd20*/  MUFU.RCP R5, R0 ;  /* 0x0000000000057308 */ /* 0x000e640000001000 */
[----:B-1----:R-:W-:-:S04]  /*cd30*/  FFMA R4, R0, R5, -1 ;  /* 0xbf80000000047423 */ /* 0x002fc80000000005 */
[----:B------:R-:W-:-:S04]  /*cd40*/  FADD.FTZ R4, -R4, -RZ ;  /* 0x800000ff04047221 */ /* 0x000fc80000010100 */
[CCC-:B------:R-:W-:Y:S01]  /*cd50*/  FFMA.RM R10, R5.reuse, R4.reuse, R5.reuse ;  /* 0x00000004050a7223 */ /* 0x1c0fe20000004005 */
[----:B------:R-:W-:-:S04]  /*cd60*/  FFMA.RP R5, R5, R4, R5 ;  /* 0x0000000405057223 */ /* 0x000fc80000008005 */
[C---:B------:R-:W-:Y:S02]  /*cd70*/  LOP3.LUT R4, R10.reuse, 0x7fffff, RZ, 0xc0, !PT ;  /* 0x007fffff0a047812 */ /* 0x040fe400078ec0ff */
[----:B------:R-:W-:Y:S02]  /*cd80*/  FSETP.NEU.FTZ.AND P0, PT, R10, R5, PT ;  /* 0x000000050a00720b */ /* 0x000fe40003f1d000 */
[----:B------:R-:W-:Y:S02]  /*cd90*/  LOP3.LUT R4, R4, 0x800000, RZ, 0xfc, !PT ;  /* 0x0080000004047812 */ /* 0x000fe400078efcff */
[----:B------:R-:W-:Y:S02]  /*cda0*/  SEL R5, RZ, 0xffffffff, !P0 ;  /* 0xffffffffff057807 */ /* 0x000fe40004000000 */
[----:B------:R-:W-:Y:S02]  /*cdb0*/  LOP3.LUT R11, R11, R4, RZ, 0xc0, !PT ;  /* 0x000000040b0b7212 */ /* 0x000fe400078ec0ff */
[----:B------:R-:W-:-:S02]  /*cdc0*/  IADD3 R5, -R5, RZ, RZ ;  /* 0x000000ff05057210 */ /* 0x000fc40007ffe1ff */
[-C--:B------:R-:W-:Y:S02]  /*cdd0*/  SHF.R.U32.HI R11, RZ, R22.reuse, R11 ;  /* 0x00000016ff0b7219 */ /* 0x080fe4000001160b */
[----:B------:R-:W-:Y:S02]  /*cde0*/  LOP3.LUT P1, RZ, R5, R22, R4, 0xf8, !PT ;  /* 0x0000001605ff7212 */ /* 0x000fe4000782f804 */
[C---:B------:R-:W-:Y:S02]  /*cdf0*/  LOP3.LUT P0, RZ, R11.reuse, 0x1, RZ, 0xc0, !PT ;  /* 0x000000010bff7812 */ /* 0x040fe4000780c0ff */
[----:B------:R-:W-:Y:S02]  /*ce00*/  LOP3.LUT P2, RZ, R11, 0x2, RZ, 0xc0, !PT ;  /* 0x000000020bff7812 */ /* 0x000fe4000784c0ff */
[----:B------:R-:W-:Y:S02]  /*ce10*/  IADD3 R5, R15, -0xfc, RZ ;  /* 0xffffff040f057810 */ /* 0x000fe40007ffe0ff */
[----:B------:R-:W-:-:S02]  /*ce20*/  PLOP3.LUT P0, PT, P0, P1, P2, 0xe0, 0x0 ;  /* 0x000000000000781c */ /* 0x000fc40000703c20 */
[----:B------:R-:W-:Y:S02]  /*ce30*/  LOP3.LUT P1, RZ, R3, 0x7fffff, RZ, 0xc0, !PT ;  /* 0x007fffff03ff7812 */ /* 0x000fe4000782c0ff */
[----:B------:R-:W-:Y:S02]  /*ce40*/  SEL R0, RZ, 0x1, !P0 ;  /* 0x00000001ff007807 */ /* 0x000fe40004000000 */
[----:B------:R-:W-:Y:S02]  /*ce50*/  SHF.R.U32.HI R4, RZ, R5, R4 ;  /* 0x00000005ff047219 */ /* 0x000fe40000011604 */
[----:B------:R-:W-:-:S04]  /*ce60*/  IADD3 R0, -R0, RZ, RZ ;  /* 0x000000ff00007210 */ /* 0x000fc80007ffe1ff */
[----:B------:R-:W-:-:S13]  /*ce70*/  ISETP.GE.AND P0, PT, R0, RZ, PT ;  /* 0x000000ff0000720c */ /* 0x000fda0003f06270 */
[----:B------:R-:W-:-:S04]  /*ce80*/  @!P0 IADD3 R4, R4, 0x1, RZ ;  /* 0x0000000104048810 */ /* 0x000fc80007ffe0ff */
[----:B------:R-:W-:-:S04]  /*ce90*/  @!P1 SHF.L.U32 R4, R4, 0x1, RZ ;  /* 0x0000000104049819 */ /* 0x000fc800000006ff */
[----:B------:R-:W-:Y:S01]  /*cea0*/  LOP3.LUT R4, R4, 0x80000000, R3, 0xf8, !PT ;  /* 0x8000000004047812 */ /* 0x000fe200078ef803 */
[----:B------:R-:W-:Y:S06]  /*ceb0*/  BRA `(.L_x_128) ;  /* 0x0000000000047947 */ /* 0x000fec0003800000 */
.L_x_129:
[----:B------:R1:W2:Y:S02]  /*cec0*/  MUFU.RCP R4, R3 ;  /* 0x0000000300047308 */ /* 0x0002a40000001000 */
.L_x_128:
[----:B------:R-:W-:Y:S05]  /*ced0*/  BSYNC B2 ;  /* 0x0000000000027941 */ /* 0x000fea0003800000 */
.L_x_126:
[----:B--2---:R-:W-:Y:S02]  /*cee0*/  MOV R0, R4 ;  /* 0x0000000400007202 */ /* 0x004fe40000000f00 */
[----:B------:R-:W-:Y:S02]  /*cef0*/  MOV R4, R14 ;  /* 0x0000000e00047202 */ /* 0x000fe40000000f00 */
[----:B------:R-:W-:-:S04]  /*cf00*/  MOV R5, 0x0 ;  /* 0x0000000000057802 */ /* 0x000fc80000000f00 */
[----:B-1----:R-:W-:Y:S05]  /*cf10*/  RET.REL.NODEC R4 `(_ZN7cutlass13device_kernelINS_4fmha6kernel28FmhaKernelTmaWarpSpecializedINS1_10collective30FmhaMainloopTmaWarpSpecializedINS_6half_tEffN4cute5tupleIJNS7_1CILi128EEENS9_ILi64EEENS9_ILi256EEEEEENS8_IJiNS9_ILi1EEENS8_IJiiEEEEEESG_SG_NS4_12CausalFusionEJEEENS4_15FmhaFwdEpilogueIS6_fNS8_IJSB_SC_SB_EEEEENS2_23IndividualTileSchedulerEJEEEEEvNT_6ParamsE) ;  /* 0xffffff3004387950 */ /* 0x002fea0003c3ffff */
.L_x_130:
[----:B------:R-:W-:-:S00]  /*cf20*/  BRA `(.L_x_130) ;  /* 0xfffffffc00fc7947 */ /* 0x000fc0000383ffff */
[----:B------:R-:W-:-:S00]  /*cf30*/  NOP ;  /* 0x0000000000007918 */ /* 0x000fc00000000000 */
        /* <DEDUP_REMOVED lines=12> */
.L_x_131:


//--------------------- .nv.global.init           --------------------------
	.section	.nv.global.init,"aw",@progbits
.nv.global.init:
	.type		$str$24,@object
	.size		$str$24,($str$25 - $str$24)
$str$24:
        /*0000*/ 	.byte	0x28, 0x61, 0x64, 0x64, 0x72, 0x65, 0x73, 0x73, 0x20, 0x26, 0x20, 0x6d, 0x61, 0x73, 0x6b, 0x29
        /*0010*/ 	.byte	0x20, 0x3d, 0x3d, 0x20, 0x30, 0x00
	.type		$str$25,@object
	.size		$str$25,(__unnamed_1 - $str$25)
$str$25:
        /*0016*/ 	.byte	0x2f, 0x74, 0x6d, 0x70, 0x2f, 0x63, 0x75, 0x74, 0x6c, 0x61, 0x73, 0x73, 0x5f, 0x73, 0x77, 0x65
        /*0026*/ 	.byte	0x65, 0x70, 0x5f, 0x73, 0x72, 0x63, 0x2f, 0x69, 0x6e, 0x63, 0x6c, 0x75, 0x64, 0x65, 0x2f, 0x63
        /*0036*/ 	.byte	0x75, 0x74, 0x65, 0x2f, 0x70, 0x6f, 0x69, 0x6e, 0x74, 0x65, 0x72, 0x5f, 0x66, 0x6c, 0x61, 0x67
        /*0046*/ 	.byte	0x67, 0x65, 0x64, 0x2e, 0x68, 0x70, 0x70, 0x00
	.type		__unnamed_1,@object
	.size		__unnamed_1,(__unnamed_2 - __unnamed_1)
__unnamed_1:
        /*004e*/ 	.byte	0x61, 0x75, 0x74, 0x6f, 0x20, 0x63, 0x75, 0x74, 0x65, 0x3a, 0x3a, 0x61, 0x73, 0x5f, 0x70, 0x6f
        /* <DEDUP_REMOVED lines=27> */
        /*020e*/ 	.byte	0x3e, 0x3e, 0x3e, 0x3e, 0x3e, 0x5d, 0x00
	.type		__unnamed_2,@object
	.size		__unnamed_2,(.L_1 - __unnamed_2)
__unnamed_2:
        /* <DEDUP_REMOVED lines=29> */
.L_1:


//--------------------- .nv.shared._ZN7cutlass13device_kernelINS_4fmha6kernel28FmhaKernelTmaWarpSpecializedINS1_10collective30FmhaMainloopTmaWarpSpecializedINS_6half_tEffN4cute5tupleIJNS7_1CILi128EEENS9_ILi64EEENS9_ILi256EEEEEENS8_IJiNS9_ILi1EEENS8_IJiiEEEEEESG_SG_NS4_12CausalFusionEJEEENS4_15FmhaFwdEpilogueIS6_fNS8_IJSB_SC_SB_EEEEENS2_23IndividualTileSchedulerEJEEEEEvNT_6ParamsE --------------------------
	.section	.nv.shared._ZN7cutlass13device_kernelINS_4fmha6kernel28FmhaKernelTmaWarpSpecializedINS1_10collective30FmhaMainloopTmaWarpSpecializedINS_6half_tEffN4cute5tupleIJNS7_1CILi128EEENS9_ILi64EEENS9_ILi256EEEEEENS8_IJiNS9_ILi1EEENS8_IJiiEEEEEESG_SG_NS4_12CausalFusionEJEEENS4_15FmhaFwdEpilogueIS6_fNS8_IJSB_SC_SB_EEEEENS2_23IndividualTileSchedulerEJEEEEEvNT_6ParamsE,"aw",@nobits
	.sectionflags	@""
	.align	16
	.zero		1024


//--------------------- .nv.shared.reserved.0     --------------------------
	.section	.nv.shared.reserved.0,"aw",@nobits
	.weak		__nv_reservedSMEM_offset_0_alias
	.size		__nv_reservedSMEM_offset_0_alias, 0, 0
	.other		__nv_reservedSMEM_offset_0_alias,@"STO_CUDA_RESERVED_SHARED STV_DEFAULT"
__nv_reservedSMEM_offset_0_alias:
	.zero		0


//--------------------- .nv.global                --------------------------
	.section	.nv.global,"aw",@nobits
.nv.global:
	.type		_ZN39_INTERNAL_60a9804a_4_k_cu_5d2f8f69_30824cute1_E,@object
	.size		_ZN39_INTERNAL_60a9804a_4_k_cu_5d2f8f69_30824cute1_E,(_ZN39_INTERNAL_60a9804a_4_k_cu_5d2f8f69_30824cuda3std3__45__cpo6cbeginE - _ZN39_INTERNAL_60a9804a_4_k_cu_5d2f8f69_30824cute1_E)
_ZN39_INTERNAL_60a9804a_4_k_cu_5d2f8f69_30824cute1_E:
	.zero		1
	.type		_ZN39_INTERNAL_60a9804a_4_k_cu_5d2f8f69_30824cuda3std3__45__cpo6cbeginE,@object
	.size		_ZN39_INTERNAL_60a9804a_4_k_cu_5d2f8f69_30824cuda3std3__45__cpo6cbeginE,(_ZN39_INTERNAL_60a9804a_4_k_cu_5d2f8f69_30824cuda3std3__48in_placeE - _ZN39_INTERNAL_60a9804a_4_k_cu_5d2f8f69_30824cuda3std3__45__cpo6cbeginE)
_ZN39_INTERNAL_60a9804a_4_k_cu_5d2f8f69_30824cuda3std3__45__cpo6cbeginE:
	.zero		1
	.type		_ZN39_INTERNAL_60a9804a_4_k_cu_5d2f8f69_30824cuda3std3__48in_placeE,@object
	.size		_ZN39_INTERNAL_60a9804a_4_k_cu_5d2f8f69_30824cuda3std3__48in_placeE,(_ZN39_INTERNAL_60a9804a_4_k_cu_5d2f8f69_30824cuda3std6ranges3__45__cpo9iter_moveE - _ZN39_INTERNAL_60a9804a_4_k_cu_5d2f8f69_30824cuda3std3__48in_placeE)
_ZN39_INTERNAL_60a9804a_4_k_cu_5d2f8f69_30824cuda3std3__48in_placeE:
	.zero		1
	.type		_ZN39_INTERNAL_60a9804a_4_k_cu_5d2f8f69_30824cuda3std6ranges3__45__cpo9iter_moveE,@object
	.size		_ZN39_INTERNAL_60a9804a_4_k_cu_5d2f8f69_30824cuda3std6ranges3__45__cpo9iter_moveE,(_ZN39_INTERNAL_60a9804a_4_k_cu_5d2f8f69_30824cuda3std3__45__cpo5beginE - _ZN39_INTERNAL_60a9804a_4_k_cu_5d2f8f69_30824cuda3std6ranges3__45__cpo9iter_moveE)
_ZN39_INTERNAL_60a9804a_4_k_cu_5d2f8f69_30824cuda3std6ranges3__45__cpo9iter_moveE:
	.zero		1
	.type		_ZN39_INTERNAL_60a9804a_4_k_cu_5d2f8f69_30824cuda3std3__45__cpo5beginE,@object
	.size		_ZN39_INTERNAL_60a9804a_4_k_cu_5d2f8f69_30824cuda3std3__45__cpo5beginE,(_ZN39_INTERNAL_60a9804a_4_k_cu_5d2f8f69_30824cuda3std3__441_GLOBAL__N__60a9804a_4_k_cu_5d2f8f69_30826ignoreE - _ZN39_INTERNAL_60a9804a_4_k_cu_5d2f8f69_30824cuda3std3__45__cpo5beginE)
_ZN39_INTERNAL_60a9804a_4_k_cu_5d2f8f69_30824cuda3std3__45__cpo5beginE:
	.zero		1
	.type		_ZN39_INTERNAL_60a9804a_4_k_cu_5d2f8f69_30824cuda3std3__441_GLOBAL__N__60a9804a_4_k_cu_5d2f8f69_30826ignoreE,@object
	.size		_ZN39_INTERNAL_60a9804a_4_k_cu_5d2f8f69_30824cuda3std3__441_GLOBAL__N__60a9804a_4_k_cu_5d2f8f69_30826ignoreE,(_ZN39_INTERNAL_60a9804a_4_k_cu_5d2f8f69_30824cute7productE - _ZN39_INTERNAL_60a9804a_4_k_cu_5d2f8f69_30824cuda3std3__441_GLOBAL__N__60a9804a_4_k_cu_5d2f8f69_30826ignoreE)
_ZN39_INTERNAL_60a9804a_4_k_cu_5d2f8f69_30824cuda3std3__441_GLOBAL__N__60a9804a_4_k_cu_5d2f8f69_30826ignoreE:
	.zero		1
	.type		_ZN39_INTERNAL_60a9804a_4_k_cu_5d2f8f69_30824cute7productE,@object
	.size		_ZN39_INTERNAL_60a9804a_4_k_cu_5d2f8f69_30824cute7productE,(_ZN39_INTERNAL_60a9804a_4_k_cu_5d2f8f69_30824cuda3std3__45__cpo3endE - _ZN39_INTERNAL_60a9804a_4_k_cu_5d2f8f69_30824cute7productE)
_ZN39_INTERNAL_60a9804a_4_k_cu_5d2f8f69_30824cute7productE:
	.zero		1
	.type		_ZN39_INTERNAL_60a9804a_4_k_cu_5d2f8f69_30824cuda3std3__45__cpo3endE,@object
	.size		_ZN39_INTERNAL_60a9804a_4_k_cu_5d2f8f69_30824cuda3std3__45__cpo3endE,(_ZN39_INTERNAL_60a9804a_4_k_cu_5d2f8f69_30824cuda3std3__419piecewise_constructE - _ZN39_INTERNAL_60a9804a_4_k_cu_5d2f8f69_30824cuda3std3__45__cpo3endE)
_ZN39_INTERNAL_60a9804a_4_k_cu_5d2f8f69_30824cuda3std3__45__cpo3endE:
	.zero		1
	.type		_ZN39_INTERNAL_60a9804a_4_k_cu_5d2f8f69_30824cuda3std3__419piecewise_constructE,@object
	.size		_ZN39_INTERNAL_60a9804a_4_k_cu_5d2f8f69_30824cuda3std3__419piecewise_constructE,(_ZN39_INTERNAL_60a9804a_4_k_cu_5d2f8f69_30824cuda3std3__45__cpo4cendE - _ZN39_INTERNAL_60a9804a_4_k_cu_5d2f8f69_30824cuda3std3__419piecewise_constructE)
_ZN39_INTERNAL_60a9804a_4_k_cu_5d2f8f69_30824cuda3std3__419piecewise_constructE:
	.zero		1
	.type		_ZN39_INTERNAL_60a9804a_4_k_cu_5d2f8f69_30824cuda3std3__45__cpo4cendE,@object
	.size		_ZN39_INTERNAL_60a9804a_4_k_cu_5d2f8f69_30824cuda3std3__45__cpo4cendE,(_ZN39_INTERNAL_60a9804a_4_k_cu_5d2f8f69_30824cuda3std6ranges3__45__cpo4swapE - _ZN39_INTERNAL_60a9804a_4_k_cu_5d2f8f69_30824cuda3std3__45__cpo4cendE)
_ZN39_INTERNAL_60a9804a_4_k_cu_5d2f8f69_30824cuda3std3__45__cpo4cendE:
	.zero		1
	.type		_ZN39_INTERNAL_60a9804a_4_k_cu_5d2f8f69_30824cuda3std6ranges3__45__cpo4swapE,@object
	.size		_ZN39_INTERNAL_60a9804a_4_k_cu_5d2f8f69_30824cuda3std6ranges3__45__cpo4swapE,(.L_9 - _ZN39_INTERNAL_60a9804a_4_k_cu_5d2f8f69_30824cuda3std6ranges3__45__cpo4swapE)
_ZN39_INTERNAL_60a9804a_4_k_cu_5d2f8f69_30824cuda3std6ranges3__45__cpo4swapE:
	.zero		1
.L_9:


//--------------------- .nv.constant0._ZN7cutlass13device_kernelINS_4fmha6kernel28FmhaKernelTmaWarpSpecializedINS1_10collective30FmhaMainloopTmaWarpSpecializedINS_6half_tEffN4cute5tupleIJNS7_1CILi128EEENS9_ILi64EEENS9_ILi256EEEEEENS8_IJiNS9_ILi1EEENS8_IJiiEEEEEESG_SG_NS4_12CausalFusionEJEEENS4_15FmhaFwdEpilogueIS6_fNS8_IJSB_SC_SB_EEEEENS2_23IndividualTileSchedulerEJEEEEEvNT_6ParamsE --------------------------
	.section	.nv.constant0._ZN7cutlass13device_kernelINS_4fmha6kernel28FmhaKernelTmaWarpSpecializedINS1_10collective30FmhaMainloopTmaWarpSpecializedINS_6half_tEffN4cute5tupleIJNS7_1CILi128EEENS9_ILi64EEENS9_ILi256EEEEEENS8_IJiNS9_ILi1EEENS8_IJiiEEEEEESG_SG_NS4_12CausalFusionEJEEENS4_15FmhaFwdEpilogueIS6_fNS8_IJSB_SC_SB_EEEEENS2_23IndividualTileSchedulerEJEEEEEvNT_6ParamsE,"a",@progbits
	.sectionflags	@""
	.align	4
.nv.constant0._ZN7cutlass13device_kernelINS_4fmha6kernel28FmhaKernelTmaWarpSpecializedINS1_10collective30FmhaMainloopTmaWarpSpecializedINS_6half_tEffN4cute5tupleIJNS7_1CILi128EEENS9_ILi64EEENS9_ILi256EEEEEENS8_IJiNS9_ILi1EEENS8_IJiiEEEEEESG_SG_NS4_12CausalFusionEJEEENS4_15FmhaFwdEpilogueIS6_fNS8_IJSB_SC_SB_EEEEENS2_23IndividualTileSchedulerEJEEEEEvNT_6ParamsE:
	.zero		2688


//--------------------- SYMBOLS --------------------------

	.type		.nv.reservedSmem.offset0,@object
	.size		.nv.reservedSmem.offset0,0x4
	.type		__assertfail,@function
